def attn_fwd(
    Q,
    K,
    V,
    Out,
    Lse,
    sm_scale,
    stride_qz,
    stride_qh,
    stride_qm,
    stride_qk,
    stride_kz,
    stride_kh,
    stride_kn,
    stride_kk,
    stride_vz,
    stride_vh,
    stride_vn,
    stride_vk,
    stride_oz,
    stride_oh,
    stride_om,
    stride_ok,
    seqlen_q,
    seqlen_k,
    BLOCK_M: tl.constexpr,
    BLOCK_N: tl.constexpr,
    HEAD_DIM: tl.constexpr,
    CAUSAL: tl.constexpr,
):
    start_m = tl.program_id(0)
    off_hz = tl.program_id(1)
    q_off = off_hz * stride_qh
    k_off = off_hz * stride_kh
    v_off = off_hz * stride_vh
    offs_m = start_m * BLOCK_M + tl.arange(0, BLOCK_M)
    offs_d = tl.arange(0, HEAD_DIM)
    offs_n = tl.arange(0, BLOCK_N)
    q_ptrs = Q + q_off + offs_m[:, None] * stride_qm + offs_d[None, :] * stride_qk
    k_ptrs = K + k_off + offs_d[:, None] * stride_kk + offs_n[None, :] * stride_kn
    v_ptrs = V + v_off + offs_n[:, None] * stride_vn + offs_d[None, :] * stride_vk
    m_i = tl.full([BLOCK_M], float("-inf"), dtype=tl.float32)
    l_i = tl.zeros([BLOCK_M], dtype=tl.float32) + 1.0
    acc = tl.zeros([BLOCK_M, HEAD_DIM], dtype=tl.float32)
    q = tl.load(q_ptrs)
    acc, l_i, m_i = _attn_fwd_inner(
        acc,
        l_i,
        m_i,
        q,
        k_ptrs,
        v_ptrs,
        sm_scale,
        stride_kn,
        stride_vn,
        start_m,
        seqlen_k,
        BLOCK_M,
        BLOCK_N,
        HEAD_DIM,
        CAUSAL,
    )
    acc = acc / l_i[:, None]
    lse = m_i + tl.math.log2(l_i) / 1.4426950408889634
    o_ptrs = (
        Out
        + off_hz * stride_oh
        + offs_m[:, None] * stride_om
        + offs_d[None, :] * stride_ok
    )
    tl.store(o_ptrs, acc.to(Out.dtype.element_ty))
    tl.store(Lse + off_hz * seqlen_q + offs_m, lse)

# config = {"BLOCK_M": 128, "BLOCK_N": 16, "HEAD_DIM": 64, "arch": "sm_100", "causal": true, "dtype": "bf16", "num_stages": 2, "num_warps": 8}
# arch = sm_100


// ===== COMPILED SASS (sm_100a) =====

	.target	sm_100a

	.elftype	@"ET_EXEC"


//--------------------- .note.nv.tkinfo           --------------------------
	.section	.note.nv.tkinfo,"",@"SHT_NOTE"
	.sectionflags	@"SHF_NOTE_NV_TKINFO"
	.tkinfo
        /*0018*/ 	.word	0x00000081
        /*0030*/ 	.string	""
        /*0030*/ 	.string	"ptxas-blackwell"
        /*0030*/ 	.string	"Cuda compilation tools, release 12.9, V12.9.86"
        /*0030*/ 	.string	"Build cuda_12.9.r12.9/compiler.36037853_0"
        /*0030*/ 	.string	"-v  -suppress-debug-info  -lineinfo  -arch sm_100a "



//--------------------- .note.nv.cuver            --------------------------
	.section	.note.nv.cuver,"",@"SHT_NOTE"
	.sectionflags	@"SHF_NOTE_NV_CUVER"
        /*0018*/ 	.short	0x0001
        /*001a*/ 	.short	0x0064
        /*001c*/ 	.short	0x0001
        /*001e*/ 	.short	0x0000
        /*0020*/ 	.short	0x0001
        /*0022*/ 	.short	0x0000


//--------------------- .nv.info                  --------------------------
	.section	.nv.info,"",@"SHT_CUDA_INFO"
	.align	4


	//----- nvinfo : EIATTR_REGCOUNT
	.align		4
        /*0000*/ 	.byte	0x04, 0x2f
        /*0002*/ 	.short	(.L_5 - .L_4)
	.align		4
.L_4:
        /*0004*/ 	.word	index@(attn_fwd)
        /*0008*/ 	.word	0x00000050


	//----- nvinfo : EIATTR_FRAME_SIZE
	.align		4
.L_5:
        /*000c*/ 	.byte	0x04, 0x11
        /*000e*/ 	.short	(.L_7 - .L_6)
	.align		4
.L_6:
        /*0010*/ 	.word	index@($__internal_2_$__cuda_sm10x_tcgen05_guardrail_trap_unallocated_columns_being_dealloced)
        /*0014*/ 	.word	0x00000000


	//----- nvinfo : EIATTR_FRAME_SIZE
	.align		4
.L_7:
        /*0018*/ 	.byte	0x04, 0x11
        /*001a*/ 	.short	(.L_9 - .L_8)
	.align		4
.L_8:
        /*001c*/ 	.word	index@($__internal_1_$__cuda_sm10x_tcgen05_guardrail_trap_phase_invalid_during_alloc)
        /*0020*/ 	.word	0x00000000


	//----- nvinfo : EIATTR_FRAME_SIZE
	.align		4
.L_9:
        /*0024*/ 	.byte	0x04, 0x11
        /*0026*/ 	.short	(.L_11 - .L_10)
	.align		4
.L_10:
        /*0028*/ 	.word	index@($__internal_0_$__cuda_sm10x_tcgen05_guardrail_trap_col_being_dealloced_not_returned_by_alloc)
        /*002c*/ 	.word	0x00000000


	//----- nvinfo : EIATTR_FRAME_SIZE
	.align		4
.L_11:
        /*0030*/ 	.byte	0x04, 0x11
        /*0032*/ 	.short	(.L_13 - .L_12)
	.align		4
.L_12:
        /*0034*/ 	.word	index@(attn_fwd)
        /*0038*/ 	.word	0x00000000


	//----- nvinfo : EIATTR_MIN_STACK_SIZE
	.align		4
.L_13:
        /*003c*/ 	.byte	0x04, 0x12
        /*003e*/ 	.short	(.L_15 - .L_14)
	.align		4
.L_14:
        /*0040*/ 	.word	index@(attn_fwd)
        /*0044*/ 	.word	0x00000000
.L_15:


//--------------------- .nv.info.attn_fwd         --------------------------
	.section	.nv.info.attn_fwd,"",@"SHT_CUDA_INFO"
	.sectionflags	@""
	.align	4


	//----- nvinfo : EIATTR_CUDA_API_VERSION
	.align		4
        /*0000*/ 	.byte	0x04, 0x37
        /*0002*/ 	.short	(.L_17 - .L_16)
.L_16:
        /*0004*/ 	.word	0x00000081


	//----- nvinfo : EIATTR_KPARAM_INFO
	.align		4
.L_17:
        /*0008*/ 	.byte	0x04, 0x17
        /*000a*/ 	.short	(.L_19 - .L_18)
.L_18:
        /*000c*/ 	.word	0x00000000
        /*0010*/ 	.short	0x0019
        /*0012*/ 	.short	0x0080
        /*0014*/ 	.byte	0x00, 0xf4, 0x21, 0x00


	//----- nvinfo : EIATTR_KPARAM_INFO
	.align		4
.L_19:
        /*0018*/ 	.byte	0x04, 0x17
        /*001a*/ 	.short	(.L_21 - .L_20)
.L_20:
        /*001c*/ 	.word	0x00000000
        /*0020*/ 	.short	0x0018
        /*0022*/ 	.short	0x0078
        /*0024*/ 	.byte	0x00, 0xf4, 0x21, 0x00


	//----- nvinfo : EIATTR_KPARAM_INFO
	.align		4
.L_21:
        /*0028*/ 	.byte	0x04, 0x17
        /*002a*/ 	.short	(.L_23 - .L_22)
.L_22:
        /*002c*/ 	.word	0x00000000
        /*0030*/ 	.short	0x0017
        /*0032*/ 	.short	0x0070
        /*0034*/ 	.byte	0x00, 0xf0, 0x11, 0x00


	//----- nvinfo : EIATTR_KPARAM_INFO
	.align		4
.L_23:
        /*0038*/ 	.byte	0x04, 0x17
        /*003a*/ 	.short	(.L_25 - .L_24)
.L_24:
        /*003c*/ 	.word	0x00000000
        /*0040*/ 	.short	0x0016
        /*0042*/ 	.short	0x006c
        /*0044*/ 	.byte	0x00, 0xf0, 0x11, 0x00


	//----- nvinfo : EIATTR_KPARAM_INFO
	.align		4
.L_25:
        /*0048*/ 	.byte	0x04, 0x17
        /*004a*/ 	.short	(.L_27 - .L_26)
.L_26:
        /*004c*/ 	.word	0x00000000
        /*0050*/ 	.short	0x0015
        /*0052*/ 	.short	0x0068
        /*0054*/ 	.byte	0x00, 0xf0, 0x11, 0x00


	//----- nvinfo : EIATTR_KPARAM_INFO
	.align		4
.L_27:
        /*0058*/ 	.byte	0x04, 0x17
        /*005a*/ 	.short	(.L_29 - .L_28)
.L_28:
        /*005c*/ 	.word	0x00000000
        /*0060*/ 	.short	0x0014
        /*0062*/ 	.short	0x0064
        /*0064*/ 	.byte	0x00, 0xf0, 0x11, 0x00


	//----- nvinfo : EIATTR_KPARAM_INFO
	.align		4
.L_29:
        /*0068*/ 	.byte	0x04, 0x17
        /*006a*/ 	.short	(.L_31 - .L_30)
.L_30:
        /*006c*/ 	.word	0x00000000
        /*0070*/ 	.short	0x0013
        /*0072*/ 	.short	0x0060
        /*0074*/ 	.byte	0x00, 0xf0, 0x11, 0x00


	//----- nvinfo : EIATTR_KPARAM_INFO
	.align		4
.L_31:
        /*0078*/ 	.byte	0x04, 0x17
        /*007a*/ 	.short	(.L_33 - .L_32)
.L_32:
        /*007c*/ 	.word	0x00000000
        /*0080*/ 	.short	0x0012
        /*0082*/ 	.short	0x005c
        /*0084*/ 	.byte	0x00, 0xf0, 0x11, 0x00


	//----- nvinfo : EIATTR_KPARAM_INFO
	.align		4
.L_33:
        /*0088*/ 	.byte	0x04, 0x17
        /*008a*/ 	.short	(.L_35 - .L_34)
.L_34:
        /*008c*/ 	.word	0x00000000
        /*0090*/ 	.short	0x0011
        /*0092*/ 	.short	0x0058
        /*0094*/ 	.byte	0x00, 0xf0, 0x11, 0x00


	//----- nvinfo : EIATTR_KPARAM_INFO
	.align		4
.L_35:
        /*0098*/ 	.byte	0x04, 0x17
        /*009a*/ 	.short	(.L_37 - .L_36)
.L_36:
        /*009c*/ 	.word	0x00000000
        /*00a0*/ 	.short	0x0010
        /*00a2*/ 	.short	0x0054
        /*00a4*/ 	.byte	0x00, 0xf0, 0x11, 0x00


	//----- nvinfo : EIATTR_KPARAM_INFO
	.align		4
.L_37:
        /*00a8*/ 	.byte	0x04, 0x17
        /*00aa*/ 	.short	(.L_39 - .L_38)
.L_38:
        /*00ac*/ 	.word	0x00000000
        /*00b0*/ 	.short	0x000f
        /*00b2*/ 	.short	0x0050
        /*00b4*/ 	.byte	0x00, 0xf0, 0x11, 0x00


	//----- nvinfo : EIATTR_KPARAM_INFO
	.align		4
.L_39:
        /*00b8*/ 	.byte	0x04, 0x17
        /*00ba*/ 	.short	(.L_41 - .L_40)
.L_40:
        /*00bc*/ 	.word	0x00000000
        /*00c0*/ 	.short	0x000e
        /*00c2*/ 	.short	0x004c
        /*00c4*/ 	.byte	0x00, 0xf0, 0x11, 0x00


	//----- nvinfo : EIATTR_KPARAM_INFO
	.align		4
.L_41:
        /*00c8*/ 	.byte	0x04, 0x17
        /*00ca*/ 	.short	(.L_43 - .L_42)
.L_42:
        /*00cc*/ 	.word	0x00000000
        /*00d0*/ 	.short	0x000d
        /*00d2*/ 	.short	0x0048
        /*00d4*/ 	.byte	0x00, 0xf0, 0x11, 0x00


	//----- nvinfo : EIATTR_KPARAM_INFO
	.align		4
.L_43:
        /*00d8*/ 	.byte	0x04, 0x17
        /*00da*/ 	.short	(.L_45 - .L_44)
.L_44:
        /*00dc*/ 	.word	0x00000000
        /*00e0*/ 	.short	0x000c
        /*00e2*/ 	.short	0x0044
        /*00e4*/ 	.byte	0x00, 0xf0, 0x11, 0x00


	//----- nvinfo : EIATTR_KPARAM_INFO
	.align		4
.L_45:
        /*00e8*/ 	.byte	0x04, 0x17
        /*00ea*/ 	.short	(.L_47 - .L_46)
.L_46:
        /*00ec*/ 	.word	0x00000000
        /*00f0*/ 	.short	0x000b
        /*00f2*/ 	.short	0x0040
        /*00f4*/ 	.byte	0x00, 0xf0, 0x11, 0x00


	//----- nvinfo : EIATTR_KPARAM_INFO
	.align		4
.L_47:
        /*00f8*/ 	.byte	0x04, 0x17
        /*00fa*/ 	.short	(.L_49 - .L_48)
.L_48:
        /*00fc*/ 	.word	0x00000000
        /*0100*/ 	.short	0x000a
        /*0102*/ 	.short	0x003c
        /*0104*/ 	.byte	0x00, 0xf0, 0x11, 0x00


	//----- nvinfo : EIATTR_KPARAM_INFO
	.align		4
.L_49:
        /*0108*/ 	.byte	0x04, 0x17
        /*010a*/ 	.short	(.L_51 - .L_50)
.L_50:
        /*010c*/ 	.word	0x00000000
        /*0110*/ 	.short	0x0009
        /*0112*/ 	.short	0x0038
        /*0114*/ 	.byte	0x00, 0xf0, 0x11, 0x00


	//----- nvinfo : EIATTR_KPARAM_INFO
	.align		4
.L_51:
        /*0118*/ 	.byte	0x04, 0x17
        /*011a*/ 	.short	(.L_53 - .L_52)
.L_52:
        /*011c*/ 	.word	0x00000000
        /*0120*/ 	.short	0x0008
        /*0122*/ 	.short	0x0034
        /*0124*/ 	.byte	0x00, 0xf0, 0x11, 0x00


	//----- nvinfo : EIATTR_KPARAM_INFO
	.align		4
.L_53:
        /*0128*/ 	.byte	0x04, 0x17
        /*012a*/ 	.short	(.L_55 - .L_54)
.L_54:
        /*012c*/ 	.word	0x00000000
        /*0130*/ 	.short	0x0007
        /*0132*/ 	.short	0x0030
        /*0134*/ 	.byte	0x00, 0xf0, 0x11, 0x00


	//----- nvinfo : EIATTR_KPARAM_INFO
	.align		4
.L_55:
        /*0138*/ 	.byte	0x04, 0x17
        /*013a*/ 	.short	(.L_57 - .L_56)
.L_56:
        /*013c*/ 	.word	0x00000000
        /*0140*/ 	.short	0x0006
        /*0142*/ 	.short	0x002c
        /*0144*/ 	.byte	0x00, 0xf0, 0x11, 0x00


	//----- nvinfo : EIATTR_KPARAM_INFO
	.align		4
.L_57:
        /*0148*/ 	.byte	0x04, 0x17
        /*014a*/ 	.short	(.L_59 - .L_58)
.L_58:
        /*014c*/ 	.word	0x00000000
        /*0150*/ 	.short	0x0005
        /*0152*/ 	.short	0x0028
        /*0154*/ 	.byte	0x00, 0xf0, 0x11, 0x00


	//----- nvinfo : EIATTR_KPARAM_INFO
	.align		4
.L_59:
        /*0158*/ 	.byte	0x04, 0x17
        /*015a*/ 	.short	(.L_61 - .L_60)
.L_60:
        /*015c*/ 	.word	0x00000000
        /*0160*/ 	.short	0x0004
        /*0162*/ 	.short	0x0020
        /*0164*/ 	.byte	0x00, 0xf4, 0x21, 0x00


	//----- nvinfo : EIATTR_KPARAM_INFO
	.align		4
.L_61:
        /*0168*/ 	.byte	0x04, 0x17
        /*016a*/ 	.short	(.L_63 - .L_62)
.L_62:
        /*016c*/ 	.word	0x00000000
        /*0170*/ 	.short	0x0003
        /*0172*/ 	.short	0x0018
        /*0174*/ 	.byte	0x00, 0xf4, 0x21, 0x00


	//----- nvinfo : EIATTR_KPARAM_INFO
	.align		4
.L_63:
        /*0178*/ 	.byte	0x04, 0x17
        /*017a*/ 	.short	(.L_65 - .L_64)
.L_64:
        /*017c*/ 	.word	0x00000000
        /*0180*/ 	.short	0x0002
        /*0182*/ 	.short	0x0010
        /*0184*/ 	.byte	0x00, 0xf4, 0x21, 0x00


	//----- nvinfo : EIATTR_KPARAM_INFO
	.align		4
.L_65:
        /*0188*/ 	.byte	0x04, 0x17
        /*018a*/ 	.short	(.L_67 - .L_66)
.L_66:
        /*018c*/ 	.word	0x00000000
        /*0190*/ 	.short	0x0001
        /*0192*/ 	.short	0x0008
        /*0194*/ 	.byte	0x00, 0xf4, 0x21, 0x00


	//----- nvinfo : EIATTR_KPARAM_INFO
	.align		4
.L_67:
        /*0198*/ 	.byte	0x04, 0x17
        /*019a*/ 	.short	(.L_69 - .L_68)
.L_68:
        /*019c*/ 	.word	0x00000000
        /*01a0*/ 	.short	0x0000
        /*01a2*/ 	.short	0x0000
        /*01a4*/ 	.byte	0x00, 0xf4, 0x21, 0x00


	//----- nvinfo : EIATTR_AT_ENTRY_FRAGMENTS
	.align		4
.L_69:
        /*01a8*/ 	.byte	0x04, 0x4f
        /*01aa*/ 	.short	(.L_71 - .L_70)


	//   ....[0]....
.L_70:
        /*01ac*/ 	.word	0x00000004


	//----- nvinfo : EIATTR_RESERVED_SMEM_USED
	.align		4
.L_71:
        /*01b0*/ 	.byte	0x01, 0x41
	.zero		2


	//----- nvinfo : EIATTR_SPARSE_MMA_MASK
	.align		4
        /*01b4*/ 	.byte	0x03, 0x50
        /*01b6*/ 	.short	0x0000


	//----- nvinfo : EIATTR_TCGEN05_1CTA_USED
	.align		4
        /*01b8*/ 	.byte	0x01, 0x51
	.zero		2


	//----- nvinfo : EIATTR_MAXREG_COUNT
	.align		4
        /*01bc*/ 	.byte	0x03, 0x1b
        /*01be*/ 	.short	0x00ff


	//----- nvinfo : EIATTR_NUM_BARRIERS
	.align		4
        /*01c0*/ 	.byte	0x02, 0x4c
        /*01c2*/ 	.byte	0x01
	.zero		1


	//----- nvinfo : EIATTR_INT_WARP_WIDE_INSTR_OFFSETS
	.align		4
        /*01c4*/ 	.byte	0x04, 0x31
        /*01c6*/ 	.short	(.L_73 - .L_72)


	//   ....[0]....
.L_72:
        /*01c8*/ 	.word	0x00001060


	//   ....[1]....
        /*01cc*/ 	.word	0x00001070


	//   ....[2]....
        /*01d0*/ 	.word	0x00001380


	//   ....[3]....
        /*01d4*/ 	.word	0x00001500


	//   ....[4]....
        /*01d8*/ 	.word	0x000027b0


	//   ....[5]....
        /*01dc*/ 	.word	0x00004db0


	//   ....[6]....
        /*01e0*/ 	.word	0x00004e00


	//----- nvinfo : EIATTR_COOP_GROUP_MASK_REGIDS
	.align		4
.L_73:
        /*01e4*/ 	.byte	0x04, 0x29
        /*01e6*/ 	.short	(.L_75 - .L_74)


	//   ....[0]....
.L_74:
        /*01e8*/ 	.word	0xffffffff


	//   ....[1]....
        /*01ec*/ 	.word	0xffffffff


	//   ....[2]....
        /*01f0*/ 	.word	0xffffffff


	//   ....[3]....
        /*01f4*/ 	.word	0xffffffff


	//   ....[4]....
        /*01f8*/ 	.word	0xffffffff


	//   ....[5]....
        /*01fc*/ 	.word	0xffffffff


	//   ....[6]....
        /*0200*/ 	.word	0xffffffff


	//   ....[7]....
        /*0204*/ 	.word	0xffffffff


	//----- nvinfo : EIATTR_COOP_GROUP_INSTR_OFFSETS
	.align		4
.L_75:
        /*0208*/ 	.byte	0x04, 0x28
        /*020a*/ 	.short	(.L_77 - .L_76)


	//   ....[0]....
.L_76:
        /*020c*/ 	.word	0x00000050


	//   ....[1]....
        /*0210*/ 	.word	0x00000310


	//   ....[2]....
        /*0214*/ 	.word	0x00001b50


	//   ....[3]....
        /*0218*/ 	.word	0x00002020


	//   ....[4]....
        /*021c*/ 	.word	0x00002d60


	//   ....[5]....
        /*0220*/ 	.word	0x00003020


	//   ....[6]....
        /*0224*/ 	.word	0x00004c40


	//   ....[7]....
        /*0228*/ 	.word	0x00004eb0


	//----- nvinfo : EIATTR_VRC_CTA_INIT_COUNT
	.align		4
.L_77:
        /*022c*/ 	.byte	0x02, 0x4a
        /*022e*/ 	.byte	0x80
	.zero		1


	//----- nvinfo : EIATTR_MBARRIER_INSTR_OFFSETS
	.align		4
        /*0230*/ 	.byte	0x04, 0x39
        /*0232*/ 	.short	(.L_79 - .L_78)


	//   ....[0]....
.L_78:
        /*0234*/ 	.word	0x000012f0
        /*0238*/ 	.word	0x000000ff
        /*023c*/ 	.word	0x00005800
        /*0240*/ 	.short	0x0100
        /*0242*/ 	.byte	0x09
	.zero		1


	//   ....[1]....
        /*0244*/ 	.word	0x000014e0
        /*0248*/ 	.word	0x000000ff
        /*024c*/ 	.word	0x00005808
        /*0250*/ 	.short	0x0100
        /*0252*/ 	.byte	0x09
	.zero		1


	//   ....[2]....
        /*0254*/ 	.word	0x00001590
        /*0258*/ 	.word	0x000000ff
        /*025c*/ 	.word	0x00004800
        /*0260*/ 	.short	0x0100
        /*0262*/ 	.byte	0x09
	.zero		1


	//   ....[3]....
        /*0264*/ 	.word	0x000017f0
        /*0268*/ 	.word	0x000000ff
        /*026c*/ 	.word	0x00004800
        /*0270*/ 	.short	0x010a
        /*0272*/ 	.byte	0x09
	.zero		1


	//   ....[4]....
        /*0274*/ 	.word	0x00001930
        /*0278*/ 	.word	0x000000ff
        /*027c*/ 	.word	0x00004800
        /*0280*/ 	.short	0x0108
        /*0282*/ 	.byte	0x09
	.zero		1


	//   ....[5]....
        /*0284*/ 	.word	0x00002830
        /*0288*/ 	.word	0x000000ff
        /*028c*/ 	.word	0x00005810
        /*0290*/ 	.short	0x0100
        /*0292*/ 	.byte	0x09
	.zero		1


	//   ....[6]....
        /*0294*/ 	.word	0x000029a0
        /*0298*/ 	.word	0x000000ff
        /*029c*/ 	.word	0x00005810
        /*02a0*/ 	.short	0x010a
        /*02a2*/ 	.byte	0x09
	.zero		1


	//   ....[7]....
        /*02a4*/ 	.word	0x00002b20
        /*02a8*/ 	.word	0x000000ff
        /*02ac*/ 	.word	0x00005810
        /*02b0*/ 	.short	0x0108
        /*02b2*/ 	.byte	0x09
	.zero		1


	//   ....[8]....
        /*02b4*/ 	.word	0x00002f50
        /*02b8*/ 	.word	0x000000ff
        /*02bc*/ 	.word	0x00000000
        /*02c0*/ 	.short	0x010a
        /*02c2*/ 	.byte	0x20
	.zero		1


	//   ....[9]....
        /*02c4*/ 	.word	0x000035f0
        /*02c8*/ 	.word	0x000000ff
        /*02cc*/ 	.word	0x00000000
        /*02d0*/ 	.short	0x010a
        /*02d2*/ 	.byte	0x20
	.zero		1


	//   ....[10]....
        /*02d4*/ 	.word	0x000036b0
        /*02d8*/ 	.word	0x000000ff
        /*02dc*/ 	.word	0x00005800
        /*02e0*/ 	.short	0x0108
        /*02e2*/ 	.byte	0x09
	.zero		1


	//   ....[11]....
        /*02e4*/ 	.word	0x000036f0
        /*02e8*/ 	.word	0x000000ff
        /*02ec*/ 	.word	0x00005808
        /*02f0*/ 	.short	0x0108
        /*02f2*/ 	.byte	0x09
	.zero		1


	//   ....[12]....
        /*02f4*/ 	.word	0x00004ed0
        /*02f8*/ 	.word	0x000000ff
        /*02fc*/ 	.word	0x00004800
        /*0300*/ 	.short	0x010a
        /*0302*/ 	.byte	0x09
	.zero		1


	//   ....[13]....
        /*0304*/ 	.word	0x00004f00
        /*0308*/ 	.word	0x000000ff
        /*030c*/ 	.word	0x00005810
        /*0310*/ 	.short	0x010a
        /*0312*/ 	.byte	0x09
	.zero		1


	//   ....[14]....
        /*0314*/ 	.word	0x00004f30
        /*0318*/ 	.word	0x000000ff
        /*031c*/ 	.word	0x00000000
        /*0320*/ 	.short	0x010a
        /*0322*/ 	.byte	0x20
	.zero		1


	//   ....[15]....
        /*0324*/ 	.word	0x00004f60
        /*0328*/ 	.word	0x000000ff
        /*032c*/ 	.word	0x00000000
        /*0330*/ 	.short	0x010a
        /*0332*/ 	.byte	0x20
	.zero		1


	//----- nvinfo : EIATTR_NUM_MBARRIERS
	.align		4
.L_79:
        /*0334*/ 	.byte	0x03, 0x38
        /*0336*/ 	.short	0xffff


	//----- nvinfo : EIATTR_EXIT_INSTR_OFFSETS
	.align		4
        /*0338*/ 	.byte	0x04, 0x1c
        /*033a*/ 	.short	(.L_81 - .L_80)


	//   ....[0]....
.L_80:
        /*033c*/ 	.word	0x00004ec0


	//----- nvinfo : EIATTR_REQNTID
	.align		4
.L_81:
        /*0340*/ 	.byte	0x04, 0x10
        /*0342*/ 	.short	(.L_83 - .L_82)
.L_82:
        /*0344*/ 	.word	0x00000100
        /*0348*/ 	.word	0x00000001
        /*034c*/ 	.word	0x00000001


	//----- nvinfo : EIATTR_CRS_STACK_SIZE
	.align		4
.L_83:
        /*0350*/ 	.byte	0x04, 0x1e
        /*0352*/ 	.short	(.L_85 - .L_84)
.L_84:
        /*0354*/ 	.word	0x00000000


	//----- nvinfo : EIATTR_CBANK_PARAM_SIZE
	.align		4
.L_85:
        /*0358*/ 	.byte	0x03, 0x19
        /*035a*/ 	.short	0x0088


	//----- nvinfo : EIATTR_PARAM_CBANK
	.align		4
        /*035c*/ 	.byte	0x04, 0x0a
        /*035e*/ 	.short	(.L_87 - .L_86)
	.align		4
.L_86:
        /*0360*/ 	.word	index@(.nv.constant0.attn_fwd)
        /*0364*/ 	.short	0x0380
        /*0366*/ 	.short	0x0088


	//----- nvinfo : EIATTR_SW_WAR
	.align		4
.L_87:
        /*0368*/ 	.byte	0x04, 0x36
        /*036a*/ 	.short	(.L_89 - .L_88)
.L_88:
        /*036c*/ 	.word	0x00000008
.L_89:


//--------------------- .nv.compat                --------------------------
	.section	.nv.compat,"",@"SHT_CUDA_COMPAT_INFO"
	.align	4
        /*0000*/ 	.byte	0x02, 0x02, 0x02, 0x00, 0x02, 0x05, 0x05, 0x00, 0x02, 0x03, 0x00, 0x00, 0x02, 0x06, 0x01, 0x00


//--------------------- .nv.callgraph             --------------------------
	.section	.nv.callgraph,"",@"SHT_CUDA_CALLGRAPH"
	.align	4
	.sectionentsize	8
	.align		4
        /*0000*/ 	.word	0x00000000
	.align		4
        /*0004*/ 	.word	0xffffffff
	.align		4
        /*0008*/ 	.word	0x00000000
	.align		4
        /*000c*/ 	.word	0xfffffffe
	.align		4
        /*0010*/ 	.word	0x00000000
	.align		4
        /*0014*/ 	.word	0xfffffffd
	.align		4
        /*0018*/ 	.word	0x00000000
	.align		4
        /*001c*/ 	.word	0xfffffffc


//--------------------- .nv.constant4             --------------------------
	.section	.nv.constant4,"a",@progbits
	.align	8
	.align		8
.nv.constant4:
        /*0000*/ 	.dword	_$_str


//--------------------- .text.attn_fwd            --------------------------
	.section	.text.attn_fwd,"ax",@progbits
	.align	128
        .global         attn_fwd
        .type           attn_fwd,@function
        .size           attn_fwd,(.L_x_31 - attn_fwd)
        .other          attn_fwd,@"STO_CUDA_ENTRY STV_DEFAULT"
attn_fwd:
.text.attn_fwd:
[----:B------:R-:W0:Y:S01]  /*0000*/  LDC R1, c[0x0][0x37c] ;  /* 0x0000df00ff017b82 */ /* 0x000e220000000800 */
[----:B------:R-:W1:Y:S02]  /*0010*/  S2R R0, SR_TID.X ;  /* 0x0000000000007919 */ /* 0x000e640000002100 */
[----:B-1----:R-:W-:-:S13]  /*0020*/  ISETP.GE.U32.AND P5, PT, R0, 0x20, PT ;  /* 0x000000200000780c */ /* 0x002fda0003fa6070 */
[----:B------:R-:W-:Y:S05]  /*0030*/  @P5 BRA `(.L_x_0) ;  /* 0x0000000000b85947 */ /* 0x000fea0003800000 */
[----:B------:R-:W1:Y:S01]  /*0040*/  S2UR UR6, SR_CgaCtaId ;  /* 0x00000000000679c3 */ /* 0x000e620000008800 */
[----:B------:R-:W-:Y:S01]  /*0050*/  NOP ;  /* 0x0000000000007918 */ /* 0x000fe20000000000 */
[----:B------:R-:W-:Y:S02]  /*0060*/  UMOV UR4, 0x40 ;  /* 0x0000004000047882 */ /* 0x000fe40000000000 */
[----:B-1----:R-:W-:-:S09]  /*0070*/  ULEA UR4, UR6, UR4, 0x18 ;  /* 0x0000000406047291 */ /* 0x002fd2000f8ec0ff */
[----:B------:R-:W1:Y:S01]  /*0080*/  LDS.U8 R2, [UR4] ;  /* 0x00000004ff027984 */ /* 0x000e620008000000 */
[----:B------:R-:W-:Y:S02]  /*0090*/  UMOV UR4, 0x400 ;  /* 0x0000040000047882 */ /* 0x000fe40000000000 */
[----:B------:R-:W-:Y:S01]  /*00a0*/  ULEA UR4, UR6, UR4, 0x18 ;  /* 0x0000000406047291 */ /* 0x000fe2000f8ec0ff */
[----:B-1----:R-:W-:-:S13]  /*00b0*/  ISETP.NE.AND P0, PT, R2, RZ, PT ;  /* 0x000000ff0200720c */ /* 0x002fda0003f05270 */
[----:B------:R-:W-:Y:S05]  /*00c0*/  @P0 BRA `(.L_x_1) ;  /* 0x00000000007c0947 */ /* 0x000fea0003800000 */
[----:B------:R-:W-:-:S13]  /*00d0*/  ELECT P0, URZ, PT ;  /* 0x0000000000ff782f */ /* 0x000fda0003800000 */
[----:B------:R-:W-:Y:S05]  /*00e0*/  @!P0 BRA `(.L_x_2) ;  /* 0x0000000000848947 */ /* 0x000fea0003800000 */
[----:B------:R-:W-:Y:S01]  /*00f0*/  UMOV UR5, 0x4 ;  /* 0x0000000400057882 */ /* 0x000fe20000000000 */
[----:B------:R-:W-:Y:S02]  /*0100*/  IMAD.MOV.U32 R5, RZ, RZ, 0x1 ;  /* 0x00000001ff057424 */ /* 0x000fe400078e00ff */
[----:B------:R-:W-:Y:S02]  /*0110*/  IMAD.MOV.U32 R3, RZ, RZ, 0xf ;  /* 0x0000000fff037424 */ /* 0x000fe400078e00ff */
[----:B------:R-:W-:Y:S04]  /*0120*/  DEPBAR.LE SB1, 0x36 ;  /* 0x00009d800000791a */ /* 0x000fe80000000000 */
[----:B------:R-:W1:Y:S02]  /*0130*/  UTCATOMSWS.FIND_AND_SET.ALIGN UP0, UR5, UR5 ;  /* 0x00000005000575e3 */ /* 0x000e640008000800 */
[----:B-1----:R-:W-:-:S04]  /*0140*/  PLOP3.LUT P0, PT, PT, PT, UP0, 0x80, 0x8 ;  /* 0x000000000008781c */ /* 0x002fc80003f0f008 */
[----:B------:R-:W-:-:S04]  /*0150*/  SEL R2, RZ, 0xffffffff, !P0 ;  /* 0xffffffffff027807 */ /* 0x000fc80004000000 */
[----:B------:R-:W-:Y:S01]  /*0160*/  ISETP.NE.AND P0, PT, R2, RZ, PT ;  /* 0x000000ff0200720c */ /* 0x000fe20003f05270 */
[----:B------:R-:W-:-:S12]  /*0170*/  IMAD.U32 R2, RZ, RZ, UR5 ;  /* 0x00000005ff027e24 */ /* 0x000fd8000f8e00ff */
[----:B------:R-:W-:Y:S05]  /*0180*/  @P0 BRA `(.L_x_3) ;  /* 0x0000000000240947 */ /* 0x000fea0003800000 */
.L_x_4:
[----:B------:R-:W-:Y:S05]  /*0190*/  NANOSLEEP 0x64 ;  /* 0x000000640000795d */ /* 0x000fea0003800000 */
[----:B------:R-:W-:-:S05]  /*01a0*/  UMOV UR5, 0x4 ;  /* 0x0000000400057882 */ /* 0x000fca0000000000 */
[----:B------:R-:W-:Y:S04]  /*01b0*/  DEPBAR.LE SB1, 0x36 ;  /* 0x00009d800000791a */ /* 0x000fe80000000000 */
[----:B------:R-:W1:Y:S02]  /*01c0*/  UTCATOMSWS.FIND_AND_SET.ALIGN UP0, UR5, UR5 ;  /* 0x00000005000575e3 */ /* 0x000e640008000800 */
[----:B-1----:R-:W-:-:S04]  /*01d0*/  PLOP3.LUT P0, PT, PT, PT, UP0, 0x80, 0x8 ;  /* 0x000000000008781c */ /* 0x002fc80003f0f008 */
[----:B------:R-:W-:-:S04]  /*01e0*/  SEL R2, RZ, 0xffffffff, !P0 ;  /* 0xffffffffff027807 */ /* 0x000fc80004000000 */
[----:B------:R-:W-:Y:S01]  /*01f0*/  ISETP.NE.AND P0, PT, R2, RZ, PT ;  /* 0x000000ff0200720c */ /* 0x000fe20003f05270 */
[----:B------:R-:W-:-:S12]  /*0200*/  IMAD.U32 R2, RZ, RZ, UR5 ;  /* 0x00000005ff027e24 */ /* 0x000fd8000f8e00ff */
[----:B------:R-:W-:Y:S05]  /*0210*/  @!P0 BRA `(.L_x_4) ;  /* 0xfffffffc00dc8947 */ /* 0x000fea000383ffff */
.L_x_3:
[C---:B------:R-:W-:Y:S01]  /*0220*/  VIADD R4, R2.reuse, 0x10 ;  /* 0x0000001002047836 */ /* 0x040fe20000000000 */
[----:B------:R-:W-:Y:S01]  /*0230*/  UMOV UR5, 0x50 ;  /* 0x0000005000057882 */ /* 0x000fe20000000000 */
[----:B------:R-:W-:Y:S01]  /*0240*/  SHF.L.U32 R3, R3, R2, RZ ;  /* 0x0000000203037219 */ /* 0x000fe200000006ff */
[----:B------:R-:W-:Y:S01]  /*0250*/  ULEA UR5, UR6, UR5, 0x18 ;  /* 0x0000000506057291 */ /* 0x000fe2000f8ec0ff */
[----:B------:R-:W-:Y:S01]  /*0260*/  IMAD.SHL.U32 R2, R2, 0x20, RZ ;  /* 0x0000002002027824 */ /* 0x000fe200078e00ff */
[----:B------:R-:W-:-:S04]  /*0270*/  SHF.L.U32 R4, R5, R4, RZ ;  /* 0x0000000405047219 */ /* 0x000fc800000006ff */
[----:B------:R-:W-:-:S05]  /*0280*/  LOP3.LUT R3, R4, R3, RZ, 0xfc, !PT ;  /* 0x0000000304037212 */ /* 0x000fca00078efcff */
[----:B------:R1:W-:Y:S04]  /*0290*/  ATOMS.OR RZ, [UR5], R3 ;  /* 0x00000003ffff798c */ /* 0x0003e8000b000005 */
[----:B------:R1:W-:Y:S01]  /*02a0*/  STS [UR4], R2 ;  /* 0x00000002ff007988 */ /* 0x0003e20008000804 */
[----:B------:R-:W-:Y:S05]  /*02b0*/  BRA `(.L_x_2) ;  /* 0x0000000000107947 */ /* 0x000fea0003800000 */
.L_x_1:
[----:B------:R-:W-:Y:S01]  /*02c0*/  IMAD.MOV.U32 R3, RZ, RZ, -0x1 ;  /* 0xffffffffff037424 */ /* 0x000fe200078e00ff */
[----:B------:R-:W-:-:S04]  /*02d0*/  MOV R2, 0x300 ;  /* 0x0000030000027802 */ /* 0x000fc80000000f00 */
[----:B------:R1:W-:Y:S03]  /*02e0*/  STS [UR4], R3 ;  /* 0x00000003ff007988 */ /* 0x0003e60008000804 */
[----:B01----:R-:W-:Y:S05]  /*02f0*/  CALL.REL.NOINC `($__internal_1_$__cuda_sm10x_tcgen05_guardrail_trap_phase_invalid_during_alloc) ;  /* 0x0000004c00307944 */ /* 0x003fea0003c00000 */
.L_x_2:
[----:B------:R-:W-:Y:S05]  /*0300*/  WARPSYNC.ALL ;  /* 0x0000000000007948 */ /* 0x000fea0003800000 */
[----:B------:R-:W-:Y:S01]  /*0310*/  NOP ;  /* 0x0000000000007918 */ /* 0x000fe20000000000 */
.L_x_0:
[----:B------:R-:W2:Y:S01]  /*0320*/  S2R R47, SR_CTAID.X ;  /* 0x00000000002f7919 */ /* 0x000ea20000002500 */
[----:B------:R-:W3:Y:S01]  /*0330*/  S2UR UR8, SR_CTAID.Y ;  /* 0x00000000000879c3 */ /* 0x000ee20000002600 */
[----:B------:R-:W3:Y:S01]  /*0340*/  LDCU.64 UR4, c[0x0][0x3b0] ;  /* 0x00007600ff0477ac */ /* 0x000ee20008000a00 */
[----:B------:R-:W-:Y:S01]  /*0350*/  SHF.R.U32.HI R36, RZ, 0x7, R0 ;  /* 0x00000007ff247819 */ /* 0x000fe20000011600 */
[----:B------:R-:W-:-:S03]  /*0360*/  UMOV UR9, 0x400 ;  /* 0x0000040000097882 */ /* 0x000fc60000000000 */
[----:B------:R-:W-:Y:S01]  /*0370*/  SGXT.U32 R36, R36, 0x1 ;  /* 0x000000012424781a */ /* 0x000fe20000000000 */
[----:B------:R-:W4:Y:S01]  /*0380*/  LDCU.64 UR26, c[0x0][0x358] ;  /* 0x00006b00ff1a77ac */ /* 0x000f220008000a00 */
[----:B------:R-:W1:Y:S08]  /*0390*/  S2UR UR6, SR_CgaCtaId ;  /* 0x00000000000679c3 */ /* 0x000e700000008800 */
[----:B------:R-:W0:Y:S08]  /*03a0*/  LDC.64 R12, c[0x0][0x380] ;  /* 0x0000e000ff0c7b82 */ /* 0x000e300000000a00 */
[----:B-1----:R-:W1:Y:S01]  /*03b0*/  LDC R3, c[0x0][0x3b8] ;  /* 0x0000ee00ff037b82 */ /* 0x002e620000000800 */
[----:B---3--:R-:W-:-:S04]  /*03c0*/  UIMAD UR4, UR8, UR4, URZ ;  /* 0x00000004080472a4 */ /* 0x008fc8000f8e02ff */
[----:B------:R-:W-:Y:S01]  /*03d0*/  USHF.L.U32 UR7, UR4, 0x1, URZ ;  /* 0x0000000104077899 */ /* 0x000fe200080006ff */
[----:B--2---:R-:W-:Y:S01]  /*03e0*/  SHF.L.U32 R47, R47, 0x7, RZ ;  /* 0x000000072f2f7819 */ /* 0x004fe200000006ff */
[----:B------:R-:W-:Y:S01]  /*03f0*/  ULEA UR9, UR6, UR9, 0x18 ;  /* 0x0000000906097291 */ /* 0x000fe2000f8ec0ff */
[----:B------:R-:W-:Y:S02]  /*0400*/  BAR.SYNC.DEFER_BLOCKING 0x0 ;  /* 0x0000000000007b1d */ /* 0x000fe40000010000 */
[----:B------:R-:W-:-:S05]  /*0410*/  LOP3.LUT R37, R47, 0x7f, R0, 0xf8, !PT ;  /* 0x0000007f2f257812 */ /* 0x000fca00078ef800 */
[----:B------:R-:W-:Y:S01]  /*0420*/  IMAD R2, R37, UR5, RZ ;  /* 0x0000000525027c24 */ /* 0x000fe2000f8e02ff */
[----:B------:R-:W-:-:S03]  /*0430*/  UIMAD.WIDE UR4, UR4, 0x2, URZ ;  /* 0x00000002040478a5 */ /* 0x000fc6000f8e02ff */
[C---:B------:R-:W-:Y:S02]  /*0440*/  IMAD.SHL.U32 R5, R2.reuse, 0x2, RZ ;  /* 0x0000000202057824 */ /* 0x040fe400078e00ff */
[----:B------:R-:W-:-:S03]  /*0450*/  IMAD.HI R2, R2, 0x2, RZ ;  /* 0x0000000202027827 */ /* 0x000fc600078e02ff */
[----:B0-----:R-:W-:Y:S01]  /*0460*/  IADD3 R12, P0, P1, R5, UR7, R12 ;  /* 0x00000007050c7c10 */ /* 0x001fe2000f91e00c */
[----:B-1----:R-:W-:Y:S02]  /*0470*/  IMAD R5, R36, R3, RZ ;  /* 0x0000000324057224 */ /* 0x002fe400078e02ff */
[----:B------:R-:W0:Y:S01]  /*0480*/  LDCU UR4, c[0x0][0x3c8] ;  /* 0x00007900ff0477ac */ /* 0x000e220008000800 */
[----:B------:R-:W-:Y:S01]  /*0490*/  IADD3.X R2, PT, PT, R2, UR5, R13, P0, P1 ;  /* 0x0000000502027c10 */ /* 0x000fe200087e240d */
[----:B------:R-:W-:Y:S01]  /*04a0*/  IMAD R7, R3, 0x2, R5 ;  /* 0x0000000203077824 */ /* 0x000fe200078e0205 */
[----:B------:R-:W-:Y:S01]  /*04b0*/  LEA R4, P0, R5, R12, 0x1 ;  /* 0x0000000c05047211 */ /* 0x000fe200078008ff */
[----:B------:R-:W1:Y:S02]  /*04c0*/  LDS R46, [UR9] ;  /* 0x00000009ff2e7984 */ /* 0x000e640008000800 */
[----:B------:R-:W-:Y:S01]  /*04d0*/  IMAD R9, R3, 0x2, R7 ;  /* 0x0000000203097824 */ /* 0x000fe200078e0207 */
[----:B------:R-:W-:Y:S01]  /*04e0*/  LEA.HI.X.SX32 R5, R5, R2, 0x1, P0 ;  /* 0x0000000205057211 */ /* 0x000fe200000f0eff */
[----:B------:R-:W-:Y:S02]  /*04f0*/  BAR.SYNC.DEFER_BLOCKING 0x0 ;  /* 0x0000000000007b1d */ /* 0x000fe40000010000 */
[----:B------:R-:W-:Y:S01]  /*0500*/  IMAD R11, R3, 0x2, R9 ;  /* 0x00000002030b7824 */ /* 0x000fe200078e0209 */
[----:B------:R-:W-:-:S02]  /*0510*/  LEA R8, P0, R9, R12, 0x1 ;  /* 0x0000000c09087211 */ /* 0x000fc400078008ff */
[----:B------:R-:W-:Y:S01]  /*0520*/  LEA R6, P1, R7, R12, 0x1 ;  /* 0x0000000c07067211 */ /* 0x000fe200078208ff */
[----:B------:R-:W-:Y:S01]  /*0530*/  IMAD R13, R3, 0x2, R11 ;  /* 0x00000002030d7824 */ /* 0x000fe200078e020b */
[-C--:B------:R-:W-:Y:S02]  /*0540*/  LEA.HI.X.SX32 R9, R9, R2.reuse, 0x1, P0 ;  /* 0x0000000209097211 */ /* 0x080fe400000f0eff */
[----:B------:R-:W-:Y:S01]  /*0550*/  LEA.HI.X.SX32 R7, R7, R2, 0x1, P1 ;  /* 0x0000000207077211 */ /* 0x000fe200008f0eff */
[----:B------:R-:W-:Y:S01]  /*0560*/  IMAD R19, R3, 0x2, R13 ;  /* 0x0000000203137824 */ /* 0x000fe200078e020d */
[-C--:B------:R-:W-:Y:S02]  /*0570*/  LEA R22, P0, R13, R12.reuse, 0x1 ;  /* 0x0000000c0d167211 */ /* 0x080fe400078008ff */
[----:B------:R-:W-:Y:S02]  /*0580*/  LEA R10, P1, R11, R12, 0x1 ;  /* 0x0000000c0b0a7211 */ /* 0x000fe400078208ff */
[----:B------:R-:W-:-:S02]  /*0590*/  LEA.HI.X.SX32 R23, R13, R2, 0x1, P0 ;  /* 0x000000020d177211 */ /* 0x000fc400000f0eff */
[----:B------:R-:W-:Y:S01]  /*05a0*/  LEA.HI.X.SX32 R11, R11, R2, 0x1, P1 ;  /* 0x000000020b0b7211 */ /* 0x000fe200008f0eff */
[----:B----4-:R2:W5:Y:S01]  /*05b0*/  LDG.E.U16 R14, desc[UR26][R4.64] ;  /* 0x0000001a040e7981 */ /* 0x010562000c1e1500 */
[----:B------:R-:W-:-:S03]  /*05c0*/  LEA R24, P0, R19, R12, 0x1 ;  /* 0x0000000c13187211 */ /* 0x000fc600078008ff */
[----:B------:R3:W5:Y:S04]  /*05d0*/  LDG.E.U16 R15, desc[UR26][R6.64] ;  /* 0x0000001a060f7981 */ /* 0x000768000c1e1500 */
[----:B------:R4:W5:Y:S01]  /*05e0*/  LDG.E.U16 R17, desc[UR26][R10.64] ;  /* 0x0000001a0a117981 */ /* 0x000962000c1e1500 */
[----:B--2---:R-:W-:-:S03]  /*05f0*/  LEA R5, R3, R19, 0x1 ;  /* 0x0000001303057211 */ /* 0x004fc600078e08ff */
[----:B------:R2:W5:Y:S02]  /*0600*/  LDG.E.U16 R16, desc[UR26][R8.64] ;  /* 0x0000001a08107981 */ /* 0x000564000c1e1500 */
[C---:B------:R-:W-:Y:S02]  /*0610*/  IMAD R13, R3.reuse, 0x2, R5 ;  /* 0x00000002030d7824 */ /* 0x040fe400078e0205 */
[----:B------:R-:W5:Y:S02]  /*0620*/  LDG.E.U16 R18, desc[UR26][R22.64] ;  /* 0x0000001a16127981 */ /* 0x000f64000c1e1500 */
[----:B------:R-:W-:Y:S01]  /*0630*/  IMAD R21, R3, 0x2, R13 ;  /* 0x0000000203157824 */ /* 0x000fe200078e020d */
[----:B---3--:R-:W-:Y:S02]  /*0640*/  LEA R6, P1, R13, R12, 0x1 ;  /* 0x0000000c0d067211 */ /* 0x008fe400078208ff */
[----:B------:R-:W-:Y:S01]  /*0650*/  LEA.HI.X.SX32 R25, R19, R2, 0x1, P0 ;  /* 0x0000000213197211 */ /* 0x000fe200000f0eff */
[----:B----4-:R-:W-:Y:S01]  /*0660*/  IMAD R11, R3, 0x2, R21 ;  /* 0x00000002030b7824 */ /* 0x010fe200078e0215 */
[----:B------:R-:W-:-:S02]  /*0670*/  LEA R4, P0, R5, R12, 0x1 ;  /* 0x0000000c05047211 */ /* 0x000fc400078008ff */
[-C--:B------:R-:W-:Y:S01]  /*0680*/  LEA.HI.X.SX32 R7, R13, R2.reuse, 0x1, P1 ;  /* 0x000000020d077211 */ /* 0x080fe200008f0eff */
[----:B------:R-:W-:Y:S01]  /*0690*/  IMAD R13, R3, 0x2, R11 ;  /* 0x00000002030d7824 */ /* 0x000fe200078e020b */
[----:B------:R-:W-:Y:S01]  /*06a0*/  LEA.HI.X.SX32 R5, R5, R2, 0x1, P0 ;  /* 0x0000000205057211 */ /* 0x000fe200000f0eff */
[----:B------:R3:W5:Y:S01]  /*06b0*/  LDG.E.U16 R19, desc[UR26][R24.64] ;  /* 0x0000001a18137981 */ /* 0x000762000c1e1500 */
[----:B--2---:R-:W-:Y:S01]  /*06c0*/  LEA R8, P0, R21, R12, 0x1 ;  /* 0x0000000c15087211 */ /* 0x004fe200078008ff */
[----:B------:R-:W-:Y:S02]  /*06d0*/  IMAD R27, R3, 0x2, R13 ;  /* 0x00000002031b7824 */ /* 0x000fe400078e020d */
[----:B------:R-:W5:Y:S01]  /*06e0*/  LDG.E.U16 R20, desc[UR26][R4.64] ;  /* 0x0000001a04147981 */ /* 0x000f62000c1e1500 */
[----:B------:R-:W-:Y:S02]  /*06f0*/  LEA.HI.X.SX32 R9, R21, R2, 0x1, P0 ;  /* 0x0000000215097211 */ /* 0x000fe400000f0eff */
[----:B------:R-:W-:Y:S01]  /*0700*/  LEA R10, P0, R11, R12, 0x1 ;  /* 0x0000000c0b0a7211 */ /* 0x000fe200078008ff */
[----:B------:R2:W5:Y:S01]  /*0710*/  LDG.E.U16 R21, desc[UR26][R6.64] ;  /* 0x0000001a06157981 */ /* 0x000562000c1e1500 */
[----:B---3--:R-:W-:-:S02]  /*0720*/  IMAD R25, R3, 0x2, R27 ;  /* 0x0000000203197824 */ /* 0x008fc400078e021b */
[----:B------:R-:W-:Y:S01]  /*0730*/  LEA.HI.X.SX32 R11, R11, R2, 0x1, P0 ;  /* 0x000000020b0b7211 */ /* 0x000fe200000f0eff */
[----:B------:R3:W5:Y:S01]  /*0740*/  LDG.E.U16 R22, desc[UR26][R8.64] ;  /* 0x0000001a08167981 */ /* 0x000762000c1e1500 */
[-C--:B------:R-:W-:Y:S02]  /*0750*/  LEA R28, P0, R13, R12.reuse, 0x1 ;  /* 0x0000000c0d1c7211 */ /* 0x080fe400078008ff */
[----:B------:R-:W-:Y:S01]  /*0760*/  LEA R30, P1, R27, R12, 0x1 ;  /* 0x0000000c1b1e7211 */ /* 0x000fe200078208ff */
[----:B------:R4:W5:Y:S01]  /*0770*/  LDG.E.U16 R23, desc[UR26][R10.64] ;  /* 0x0000001a0a177981 */ /* 0x000962000c1e1500 */
[----:B--2---:R-:W-:Y:S02]  /*0780*/  LEA R7, R3, R25, 0x1 ;  /* 0x0000001903077211 */ /* 0x004fe400078e08ff */
[----:B------:R-:W-:Y:S02]  /*0790*/  LEA.HI.X.SX32 R29, R13, R2, 0x1, P0 ;  /* 0x000000020d1d7211 */ /* 0x000fe400000f0eff */
[----:B------:R-:W-:Y:S01]  /*07a0*/  LEA R4, P0, R25, R12, 0x1 ;  /* 0x0000000c19047211 */ /* 0x000fe200078008ff */
[----:B---3--:R-:W-:Y:S01]  /*07b0*/  IMAD R9, R3, 0x2, R7 ;  /* 0x0000000203097824 */ /* 0x008fe200078e0207 */
[-C--:B------:R-:W-:Y:S01]  /*07c0*/  LEA.HI.X.SX32 R31, R27, R2.reuse, 0x1, P1 ;  /* 0x000000021b1f7211 */ /* 0x080fe200008f0eff */
[----:B------:R-:W5:Y:S01]  /*07d0*/  LDG.E.U16 R24, desc[UR26][R28.64] ;  /* 0x0000001a1c187981 */ /* 0x000f62000c1e1500 */
[----:B------:R-:W-:Y:S01]  /*07e0*/  LEA.HI.X.SX32 R5, R25, R2, 0x1, P0 ;  /* 0x0000000219057211 */ /* 0x000fe200000f0eff */
[----:B------:R-:W-:Y:S01]  /*07f0*/  IMAD R13, R3, 0x2, R9 ;  /* 0x00000002030d7824 */ /* 0x000fe200078e0209 */
[----:B------:R-:W-:Y:S01]  /*0800*/  LEA R6, P0, R7, R12, 0x1 ;  /* 0x0000000c07067211 */ /* 0x000fe200078008ff */
[----:B------:R2:W5:Y:S02]  /*0810*/  LDG.E.U16 R25, desc[UR26][R30.64] ;  /* 0x0000001a1e197981 */ /* 0x000564000c1e1500 */
[----:B------:R-:W-:Y:S01]  /*0820*/  IMAD R33, R3, 0x2, R13 ;  /* 0x0000000203217824 */ /* 0x000fe200078e020d */
[----:B------:R-:W-:Y:S01]  /*0830*/  LEA.HI.X.SX32 R7, R7, R2, 0x1, P0 ;  /* 0x0000000207077211 */ /* 0x000fe200000f0eff */
[----:B------:R3:W5:Y:S01]  /*0840*/  LDG.E.U16 R26, desc[UR26][R4.64] ;  /* 0x0000001a041a7981 */ /* 0x000762000c1e1500 */
[----:B------:R-:W-:-:S02]  /*0850*/  LEA R8, P0, R9, R12, 0x1 ;  /* 0x0000000c09087211 */ /* 0x000fc400078008ff */
[----:B----4-:R-:W-:Y:S01]  /*0860*/  LEA R10, P1, R13, R12, 0x1 ;  /* 0x0000000c0d0a7211 */ /* 0x010fe200078208ff */
[----:B------:R4:W5:Y:S01]  /*0870*/  LDG.E.U16 R27, desc[UR26][R6.64] ;  /* 0x0000001a061b7981 */ /* 0x000962000c1e1500 */
[-C--:B------:R-:W-:Y:S02]  /*0880*/  LEA.HI.X.SX32 R9, R9, R2.reuse, 0x1, P0 ;  /* 0x0000000209097211 */ /* 0x080fe400000f0eff */
[----:B------:R-:W-:Y:S01]  /*0890*/  LEA.HI.X.SX32 R11, R13, R2, 0x1, P1 ;  /* 0x000000020d0b7211 */ /* 0x000fe200008f0eff */
[----:B------:R-:W-:Y:S01]  /*08a0*/  IMAD R13, R3, 0x2, R33 ;  /* 0x00000002030d7824 */ /* 0x000fe200078e0221 */
[C---:B------:R-:W-:Y:S01]  /*08b0*/  LEA R34, P0, R33.reuse, R12, 0x1 ;  /* 0x0000000c21227211 */ /* 0x040fe200078008ff */
[----:B------:R0:W5:Y:S03]  /*08c0*/  LDG.E.U16 R28, desc[UR26][R8.64] ;  /* 0x0000001a081c7981 */ /* 0x000166000c1e1500 */
[----:B------:R-:W-:Y:S01]  /*08d0*/  LEA.HI.X.SX32 R35, R33, R2, 0x1, P0 ;  /* 0x0000000221237211 */ /* 0x000fe200000f0eff */
[----:B--2---:R-:W-:Y:S01]  /*08e0*/  IMAD R31, R3, 0x2, R13 ;  /* 0x00000002031f7824 */ /* 0x004fe200078e020d */
[C---:B---3--:R-:W-:Y:S01]  /*08f0*/  LEA R4, P0, R13.reuse, R12, 0x1 ;  /* 0x0000000c0d047211 */ /* 0x048fe200078008ff */
[----:B------:R2:W5:Y:S03]  /*0900*/  LDG.E.U16 R29, desc[UR26][R10.64] ;  /* 0x0000001a0a1d7981 */ /* 0x000566000c1e1500 */
[----:B------:R-:W-:Y:S01]  /*0910*/  LEA.HI.X.SX32 R5, R13, R2, 0x1, P0 ;  /* 0x000000020d057211 */ /* 0x000fe200000f0eff */
[----:B------:R-:W-:Y:S01]  /*0920*/  IMAD R13, R3, 0x2, R31 ;  /* 0x00000002030d7824 */ /* 0x000fe200078e021f */
[----:B----4-:R-:W-:Y:S01]  /*0930*/  LEA R6, P0, R31, R12, 0x1 ;  /* 0x0000000c1f067211 */ /* 0x010fe200078008ff */
[----:B------:R-:W5:Y:S03]  /*0940*/  LDG.E.U16 R30, desc[UR26][R34.64] ;  /* 0x0000001a221e7981 */ /* 0x000f66000c1e1500 */
[----:B------:R-:W-:-:S02]  /*0950*/  LEA R33, R3, R13, 0x1 ;  /* 0x0000000d03217211 */ /* 0x000fc400078e08ff */
[----:B------:R-:W-:Y:S02]  /*0960*/  LEA.HI.X.SX32 R7, R31, R2, 0x1, P0 ;  /* 0x000000021f077211 */ /* 0x000fe400000f0eff */
[-C--:B------:R-:W-:Y:S01]  /*0970*/  LEA R40, P0, R33, R12.reuse, 0x1 ;  /* 0x0000000c21287211 */ /* 0x080fe200078008ff */
[----:B0-----:R-:W-:Y:S01]  /*0980*/  IMAD R9, R3, 0x2, R33 ;  /* 0x0000000203097824 */ /* 0x001fe200078e0221 */
[----:B------:R-:W-:Y:S01]  /*0990*/  LEA R38, P1, R13, R12, 0x1 ;  /* 0x0000000c0d267211 */ /* 0x000fe200078208ff */
[----:B------:R0:W5:Y:S01]  /*09a0*/  LDG.E.U16 R31, desc[UR26][R4.64] ;  /* 0x0000001a041f7981 */ /* 0x000162000c1e1500 */
[-C--:B------:R-:W-:Y:S02]  /*09b0*/  LEA.HI.X.SX32 R41, R33, R2.reuse, 0x1, P0 ;  /* 0x0000000221297211 */ /* 0x080fe400000f0eff */
[----:B------:R-:W-:Y:S01]  /*09c0*/  LEA.HI.X.SX32 R39, R13, R2, 0x1, P1 ;  /* 0x000000020d277211 */ /* 0x000fe200008f0eff */
[----:B------:R-:W-:Y:S01]  /*09d0*/  IMAD R13, R3, 0x2, R9 ;  /* 0x00000002030d7824 */ /* 0x000fe200078e0209 */
[C---:B--2---:R-:W-:Y:S01]  /*09e0*/  LEA R10, P0, R9.reuse, R12, 0x1 ;  /* 0x0000000c090a7211 */ /* 0x044fe200078008ff */
[----:B------:R2:W5:Y:S03]  /*09f0*/  LDG.E.U16 R32, desc[UR26][R6.64] ;  /* 0x0000001a06207981 */ /* 0x000566000c1e1500 */
[----:B------:R-:W-:Y:S01]  /*0a00*/  LEA.HI.X.SX32 R11, R9, R2, 0x1, P0 ;  /* 0x00000002090b7211 */ /* 0x000fe200000f0eff */
[----:B------:R-:W-:Y:S01]  /*0a10*/  IMAD R9, R3, 0x2, R13 ;  /* 0x0000000203097824 */ /* 0x000fe200078e020d */
[-C--:B------:R-:W-:Y:S01]  /*0a20*/  LEA R48, P0, R13, R12.reuse, 0x1 ;  /* 0x0000000c0d307211 */ /* 0x080fe200078008ff */
[----:B------:R3:W5:Y:S02]  /*0a30*/  LDG.E.U16 R33, desc[UR26][R38.64] ;  /* 0x0000001a26217981 */ /* 0x000764000c1e1500 */
[----:B------:R-:W-:Y:S01]  /*0a40*/  IMAD R43, R3, 0x2, R9 ;  /* 0x00000002032b7824 */ /* 0x000fe200078e0209 */
[----:B0-----:R-:W-:Y:S01]  /*0a50*/  LEA R4, P1, R9, R12, 0x1 ;  /* 0x0000000c09047211 */ /* 0x001fe200078208ff */
[----:B------:R0:W5:Y:S01]  /*0a60*/  LDG.E.U16 R34, desc[UR26][R40.64] ;  /* 0x0000001a28227981 */ /* 0x000162000c1e1500 */
[----:B------:R-:W-:Y:S01]  /*0a70*/  LEA.HI.X.SX32 R49, R13, R2, 0x1, P0 ;  /* 0x000000020d317211 */ /* 0x000fe200000f0eff */
[----:B--2---:R-:W-:Y:S01]  /*0a80*/  IMAD R7, R3, 0x2, R43 ;  /* 0x0000000203077824 */ /* 0x004fe200078e022b */
[----:B------:R-:W-:Y:S01]  /*0a90*/  LEA R8, P0, R43, R12, 0x1 ;  /* 0x0000000c2b087211 */ /* 0x000fe200078008ff */
[----:B------:R2:W5:Y:S01]  /*0aa0*/  LDG.E.U16 R35, desc[UR26][R10.64] ;  /* 0x0000001a0a237981 */ /* 0x000562000c1e1500 */
[-C--:B------:R-:W-:Y:S01]  /*0ab0*/  LEA.HI.X.SX32 R5, R9, R2.reuse, 0x1, P1 ;  /* 0x0000000209057211 */ /* 0x080fe200008f0eff */
[----:B------:R-:W-:Y:S01]  /*0ac0*/  IMAD R13, R3, 0x2, R7 ;  /* 0x00000002030d7824 */ /* 0x000fe200078e0207 */
[----:B------:R-:W-:Y:S01]  /*0ad0*/  LEA.HI.X.SX32 R9, R43, R2, 0x1, P0 ;  /* 0x000000022b097211 */ /* 0x000fe200000f0eff */
[----:B------:R-:W5:Y:S01]  /*0ae0*/  LDG.E.U16 R42, desc[UR26][R48.64] ;  /* 0x0000001a302a7981 */ /* 0x000f62000c1e1500 */
[----:B---3--:R-:W-:-:S03]  /*0af0*/  LEA R38, P0, R7, R12, 0x1 ;  /* 0x0000000c07267211 */ /* 0x008fc600078008ff */
[----:B------:R3:W5:Y:S01]  /*0b00*/  LDG.E.U16 R43, desc[UR26][R4.64] ;  /* 0x0000001a042b7981 */ /* 0x000762000c1e1500 */
[----:B------:R-:W-:Y:S02]  /*0b10*/  LEA.HI.X.SX32 R39, R7, R2, 0x1, P0 ;  /* 0x0000000207277211 */ /* 0x000fe400000f0eff */
[----:B------:R-:W-:Y:S01]  /*0b20*/  LEA R7, R3, R13, 0x1 ;  /* 0x0000000d03077211 */ /* 0x000fe200078e08ff */
[----:B------:R4:W5:Y:S01]  /*0b30*/  LDG.E.U16 R44, desc[UR26][R8.64] ;  /* 0x0000001a082c7981 */ /* 0x000962000c1e1500 */
[----:B0-----:R-:W-:-:S03]  /*0b40*/  LEA R40, P0, R13, R12, 0x1 ;  /* 0x0000000c0d287211 */ /* 0x001fc600078008ff */
[----:B--2---:R-:W-:Y:S01]  /*0b50*/  IMAD R11, R3, 0x2, R7 ;  /* 0x00000002030b7824 */ /* 0x004fe200078e0207 */
[----:B------:R-:W-:Y:S01]  /*0b60*/  LEA.HI.X.SX32 R41, R13, R2, 0x1, P0 ;  /* 0x000000020d297211 */ /* 0x000fe200000f0eff */
[----:B------:R-:W5:Y:S02]  /*0b70*/  LDG.E.U16 R38, desc[UR26][R38.64] ;  /* 0x0000001a26267981 */ /* 0x000f64000c1e1500 */
[----:B------:R-:W-:Y:S01]  /*0b80*/  IMAD R13, R3, 0x2, R11 ;  /* 0x00000002030d7824 */ /* 0x000fe200078e020b */
[-C--:B---3--:R-:W-:Y:S01]  /*0b90*/  LEA R4, P0, R11, R12.reuse, 0x1 ;  /* 0x0000000c0b047211 */ /* 0x088fe200078008ff */
[----:B------:R-:W5:Y:S02]  /*0ba0*/  LDG.E.U16 R40, desc[UR26][R40.64] ;  /* 0x0000001a28287981 */ /* 0x000f64000c1e1500 */
[----:B------:R-:W-:Y:S01]  /*0bb0*/  IMAD R49, R3, 0x2, R13 ;  /* 0x0000000203317824 */ /* 0x000fe200078e020d */
[----:B------:R-:W-:Y:S02]  /*0bc0*/  LEA R6, P1, R7, R12, 0x1 ;  /* 0x0000000c07067211 */ /* 0x000fe400078208ff */
[----:B------:R-:W-:Y:S01]  /*0bd0*/  LEA.HI.X.SX32 R5, R11, R2, 0x1, P0 ;  /* 0x000000020b057211 */ /* 0x000fe200000f0eff */
[----:B------:R-:W-:Y:S01]  /*0be0*/  IMAD R3, R3, 0x2, R49 ;  /* 0x0000000203037824 */ /* 0x000fe200078e0231 */
[----:B----4-:R-:W-:-:S02]  /*0bf0*/  LEA R8, P0, R13, R12, 0x1 ;  /* 0x0000000c0d087211 */ /* 0x010fc400078008ff */
[----:B------:R-:W-:Y:S01]  /*0c00*/  LEA.HI.X.SX32 R7, R7, R2, 0x1, P1 ;  /* 0x0000000207077211 */ /* 0x000fe200008f0eff */
[----:B------:R-:W5:Y:S01]  /*0c10*/  LDG.E.U16 R4, desc[UR26][R4.64] ;  /* 0x0000001a04047981 */ /* 0x000f62000c1e1500 */
[----:B------:R-:W-:Y:S02]  /*0c20*/  LEA R10, P1, R49, R12, 0x1 ;  /* 0x0000000c310a7211 */ /* 0x000fe400078208ff */
[----:B------:R-:W-:Y:S01]  /*0c30*/  LEA.HI.X.SX32 R9, R13, R2, 0x1, P0 ;  /* 0x000000020d097211 */ /* 0x000fe200000f0eff */
[----:B------:R0:W5:Y:S01]  /*0c40*/  LDG.E.U16 R45, desc[UR26][R6.64] ;  /* 0x0000001a062d7981 */ /* 0x000162000c1e1500 */
[----:B------:R-:W-:Y:S02]  /*0c50*/  LEA R12, P0, R3, R12, 0x1 ;  /* 0x0000000c030c7211 */ /* 0x000fe400078008ff */
[-C--:B------:R-:W-:Y:S01]  /*0c60*/  LEA.HI.X.SX32 R11, R49, R2.reuse, 0x1, P1 ;  /* 0x00000002310b7211 */ /* 0x080fe200008f0eff */
[----:B------:R-:W5:Y:S01]  /*0c70*/  LDG.E.U16 R8, desc[UR26][R8.64] ;  /* 0x0000001a08087981 */ /* 0x000f62000c1e1500 */
[----:B------:R-:W-:-:S02]  /*0c80*/  LEA.HI.X.SX32 R13, R3, R2, 0x1, P0 ;  /* 0x00000002030d7211 */ /* 0x000fc400000f0eff */
[----:B------:R-:W2:Y:S01]  /*0c90*/  LDC.64 R2, c[0x0][0x3c0] ;  /* 0x0000f000ff027b82 */ /* 0x000ea20000000a00 */
[----:B------:R-:W-:Y:S01]  /*0ca0*/  SHF.R.U32.HI R48, RZ, 0x6, R0 ;  /* 0x00000006ff307819 */ /* 0x000fe20000011600 */
[----:B------:R3:W5:Y:S06]  /*0cb0*/  LDG.E.U16 R10, desc[UR26][R10.64] ;  /* 0x0000001a0a0a7981 */ /* 0x00076c000c1e1500 */
[----:B0-----:R-:W0:Y:S01]  /*0cc0*/  LDC.64 R6, c[0x0][0x388] ;  /* 0x0000e200ff067b82 */ /* 0x001e220000000a00 */
[----:B------:R-:W-:Y:S01]  /*0cd0*/  LOP3.LUT R39, R0, 0x3f, RZ, 0xc0, !PT ;  /* 0x0000003f00277812 */ /* 0x000fe200078ec0ff */
[----:B------:R4:W5:Y:S01]  /*0ce0*/  LDG.E.U16 R13, desc[UR26][R12.64] ;  /* 0x0000001a0c0d7981 */ /* 0x000962000c1e1500 */
[----:B------:R-:W-:-:S03]  /*0cf0*/  SGXT.U32 R48, R48, 0x2 ;  /* 0x000000023030781a */ /* 0x000fc60000000000 */
[----:B---3--:R-:W-:-:S04]  /*0d00*/  IMAD R11, R39, UR4, RZ ;  /* 0x00000004270b7c24 */ /* 0x008fc8000f8e02ff */
[----:B----4-:R-:W-:Y:S02]  /*0d10*/  IMAD.SHL.U32 R12, R11, 0x2, RZ ;  /* 0x000000020b0c7824 */ /* 0x010fe400078e00ff */
[----:B--2---:R-:W-:Y:S02]  /*0d20*/  IMAD R2, R2, UR8, RZ ;  /* 0x0000000802027c24 */ /* 0x004fe4000f8e02ff */
[----:B------:R-:W-:-:S03]  /*0d30*/  IMAD R48, R48, R3, RZ ;  /* 0x0000000330307224 */ /* 0x000fc600078e02ff */
[----:B------:R-:W-:Y:S01]  /*0d40*/  SHF.L.U32 R9, R2, 0x1, RZ ;  /* 0x0000000102097819 */ /* 0x000fe200000006ff */
[----:B------:R-:W-:Y:S02]  /*0d50*/  IMAD R50, R3, 0x4, R48 ;  /* 0x0000000403327824 */ /* 0x000fe400078e0230 */
[----:B------:R-:W-:Y:S01]  /*0d60*/  IMAD.HI R11, R11, 0x2, RZ ;  /* 0x000000020b0b7827 */ /* 0x000fe200078e02ff */
[----:B0-----:R-:W-:-:S03]  /*0d70*/  IADD3 R9, P0, P1, R12, R6, R9 ;  /* 0x000000060c097210 */ /* 0x001fc6000791e009 */
[----:B------:R-:W-:Y:S01]  /*0d80*/  IMAD.HI R2, R2, 0x2, RZ ;  /* 0x0000000202027827 */ /* 0x000fe200078e02ff */
[----:B------:R-:W-:-:S03]  /*0d90*/  SHF.R.S32.HI R5, RZ, 0x7, R0 ;  /* 0x00000007ff057819 */ /* 0x000fc60000011400 */
[----:B------:R-:W-:Y:S01]  /*0da0*/  IMAD R6, R3, 0x4, R50 ;  /* 0x0000000403067824 */ /* 0x000fe200078e0232 */
[----:B------:R-:W-:Y:S01]  /*0db0*/  IADD3.X R7, PT, PT, R11, R7, R2, P0, P1 ;  /* 0x000000070b077210 */ /* 0x000fe200007e2402 */
[----:B------:R-:W-:Y:S01]  /*0dc0*/  IMAD.SHL.U32 R52, R39, 0x2, RZ ;  /* 0x0000000227347824 */ /* 0x000fe200078e00ff */
[----:B------:R-:W-:Y:S01]  /*0dd0*/  SGXT R5, R5, 0x1 ;  /* 0x000000010505781a */ /* 0x000fe20000000200 */
[----:B------:R-:W-:Y:S01]  /*0de0*/  IMAD R2, R3, 0x4, R6 ;  /* 0x0000000403027824 */ /* 0x000fe200078e0206 */
[----:B------:R-:W-:Y:S02]  /*0df0*/  SHF.R.U32.HI R41, RZ, 0x5, R0 ;  /* 0x00000005ff297819 */ /* 0x000fe40000011600 */
[----:B------:R-:W-:Y:S02]  /*0e00*/  LOP3.LUT R5, R52, 0x90, R5, 0x78, !PT ;  /* 0x0000009034057812 */ /* 0x000fe400078e7805 */
[----:B------:R-:W-:Y:S02]  /*0e10*/  LOP3.LUT R12, R0, 0x40, RZ, 0xc0, !PT ;  /* 0x00000040000c7812 */ /* 0x000fe400078ec0ff */
[----:B------:R-:W-:-:S02]  /*0e20*/  LEA R62, P0, R48, R9, 0x1 ;  /* 0x00000009303e7211 */ /* 0x000fc400078008ff */
[-C--:B------:R-:W-:Y:S02]  /*0e30*/  LEA R60, P1, R50, R9.reuse, 0x1 ;  /* 0x00000009323c7211 */ /* 0x080fe400078208ff */
[-C--:B------:R-:W-:Y:S02]  /*0e40*/  LEA R58, P2, R6, R9.reuse, 0x1 ;  /* 0x00000009063a7211 */ /* 0x080fe400078408ff */
[----:B------:R-:W-:Y:S02]  /*0e50*/  LEA R56, P3, R2, R9, 0x1 ;  /* 0x0000000902387211 */ /* 0x000fe400078608ff */
[----:B------:R-:W-:Y:S02]  /*0e60*/  R2UR UR19, R41 ;  /* 0x00000000291372ca */ /* 0x000fe400000e0000 */
[----:B-1----:R-:W-:Y:S01]  /*0e70*/  R2UR UR33, R46 ;  /* 0x000000002e2172ca */ /* 0x002fe200000e0000 */
[----:B------:R-:W-:Y:S01]  /*0e80*/  IMAD R5, R12, 0x80, R5 ;  /* 0x000000800c057824 */ /* 0x000fe200078e0205 */
[----:B------:R-:W-:-:S02]  /*0e90*/  LEA.HI.X.SX32 R63, R48, R7, 0x1, P0 ;  /* 0x00000007303f7211 */ /* 0x000fc400000f0eff */
[-C--:B------:R-:W-:Y:S02]  /*0ea0*/  LEA.HI.X.SX32 R61, R50, R7.reuse, 0x1, P1 ;  /* 0x00000007323d7211 */ /* 0x080fe400008f0eff */
[-C--:B------:R-:W-:Y:S02]  /*0eb0*/  LEA.HI.X.SX32 R59, R6, R7.reuse, 0x1, P2 ;  /* 0x00000007063b7211 */ /* 0x080fe400010f0eff */
[----:B------:R-:W-:Y:S01]  /*0ec0*/  LEA.HI.X.SX32 R57, R2, R7, 0x1, P3 ;  /* 0x0000000702397211 */ /* 0x000fe200018f0eff */
[----:B------:R-:W-:Y:S06]  /*0ed0*/  @P5 BRA `(.L_x_5) ;  /* 0x0000000000185947 */ /* 0x000fec0003800000 */
[----:B------:R-:W-:Y:S01]  /*0ee0*/  ELECT P0, URZ, PT ;  /* 0x0000000000ff782f */ /* 0x000fe20003800000 */
[----:B------:R-:W-:Y:S01]  /*0ef0*/  IMAD.MOV.U32 R2, RZ, RZ, 0x1 ;  /* 0x00000001ff027424 */ /* 0x000fe200078e00ff */
[----:B------:R-:W-:Y:S01]  /*0f00*/  UMOV UR4, 0x40 ;  /* 0x0000004000047882 */ /* 0x000fe20000000000 */
[----:B------:R-:W-:Y:S01]  /*0f10*/  UVIRTCOUNT.DEALLOC.SMPOOL 0x80 ;  /* 0x000000800000784c */ /* 0x000fe20000000000 */
[----:B------:R-:W-:-:S09]  /*0f20*/  ULEA UR4, UR6, UR4, 0x18 ;  /* 0x0000000406047291 */ /* 0x000fd2000f8ec0ff */
[----:B------:R0:W-:Y:S03]  /*0f30*/  @P0 STS.U8 [UR4], R2 ;  /* 0x00000002ff000988 */ /* 0x0001e60008000004 */
.L_x_5:
[----:B------:R-:W-:Y:S01]  /*0f40*/  USHF.L.U32 UR4, UR19, 0x15, URZ ;  /* 0x0000001513047899 */ /* 0x000fe200080006ff */
[C---:B0-----:R-:W-:Y:S01]  /*0f50*/  LOP3.LUT R2, R5.reuse, 0x20, RZ, 0x3c, !PT ;  /* 0x0000002005027812 */ /* 0x041fe200078e3cff */
[----:B------:R-:W-:Y:S01]  /*0f60*/  ULOP3.LUT UR18, UR19, 0x4, URZ, 0xc0, !UPT ;  /* 0x0000000413127892 */ /* 0x000fe2000f8ec0ff */
[----:B-----5:R0:W-:Y:S01]  /*0f70*/  STS.U16 [R5+UR9+0x1c00], R4 ;  /* 0x001c000405007988 */ /* 0x0201e20008000409 */
[----:B------:R-:W-:Y:S01]  /*0f80*/  ULOP3.LUT UR13, UR4, 0x600000, URZ, 0xc0, !UPT ;  /* 0x00600000040d7892 */ /* 0x000fe2000f8ec0ff */
[C---:B------:R-:W-:Y:S01]  /*0f90*/  LOP3.LUT R7, R5.reuse, 0x40, RZ, 0x3c, !PT ;  /* 0x0000004005077812 */ /* 0x040fe200078e3cff */
[----:B------:R-:W-:Y:S01]  /*0fa0*/  UMOV UR12, 0x1 ;  /* 0x00000001000c7882 */ /* 0x000fe20000000000 */
[----:B------:R-:W-:Y:S01]  /*0fb0*/  LOP3.LUT P6, RZ, R0, 0xff, RZ, 0xc0, !PT ;  /* 0x000000ff00ff7812 */ /* 0x000fe200078cc0ff */
[----:B------:R-:W-:Y:S01]  /*0fc0*/  UIADD3 UR10, UPT, UPT, UR33, UR13, URZ ;  /* 0x0000000d210a7290 */ /* 0x000fe2000fffe0ff */
[----:B------:R-:W-:Y:S01]  /*0fd0*/  STS.U16 [R5+UR9], R14 ;  /* 0x0000000e05007988 */ /* 0x000fe20008000409 */
[----:B------:R-:W-:Y:S01]  /*0fe0*/  PRMT R6, RZ, 0x7610, R6 ;  /* 0x00007610ff067816 */ /* 0x000fe20000000006 */
[----:B------:R-:W1:Y:S01]  /*0ff0*/  LDCU.64 UR6, c[0x0][0x3d0] ;  /* 0x00007a00ff0677ac */ /* 0x000e620008000a00 */
[----:B------:R-:W-:Y:S01]  /*1000*/  PRMT R9, RZ, 0x7610, R9 ;  /* 0x00007610ff097816 */ /* 0x000fe20000000009 */
[----:B------:R-:W-:Y:S01]  /*1010*/  STS.U16 [R5+UR9+0x400], R18 ;  /* 0x0004001205007988 */ /* 0x000fe20008000409 */
[----:B0-----:R-:W-:Y:S01]  /*1020*/  LOP3.LUT R4, R5, 0x60, RZ, 0x3c, !PT ;  /* 0x0000006005047812 */ /* 0x001fe200078e3cff */
[----:B------:R-:W-:-:S02]  /*1030*/  ULEA UR10, UR18, UR10, 0x3 ;  /* 0x0000000a120a7291 */ /* 0x000fc4000f8e18ff */
[----:B------:R-:W-:Y:S04]  /*1040*/  STS.U16 [R5+UR9+0x800], R22 ;  /* 0x0008001605007988 */ /* 0x000fe80008000409 */
[----:B------:R-:W-:Y:S01]  /*1050*/  STS.U16 [R5+UR9+0xc00], R26 ;  /* 0x000c001a05007988 */ /* 0x000fe20008000409 */
[----:B------:R-:W-:Y:S01]  /*1060*/  VOTEU.ALL UP0, P6 ;  /* 0x0000000000ff7886 */ /* 0x000fe20003000000 */
[----:B------:R-:W-:Y:S02]  /*1070*/  VOTEU.ALL UP1, P6 ;  /* 0x0000000000ff7886 */ /* 0x000fe40003020000 */
[----:B------:R-:W-:Y:S04]  /*1080*/  STS.U16 [R5+UR9+0x1000], R30 ;  /* 0x0010001e05007988 */ /* 0x000fe80008000409 */
[----:B------:R-:W-:Y:S01]  /*1090*/  STS.U16 [R5+UR9+0x1400], R34 ;  /* 0x0014002205007988 */ /* 0x000fe20008000409 */
[----:B------:R-:W-:-:S04]  /*10a0*/  @!UP0 UIADD3 UR4, UPT, UPT, -UR12, 0x100000, URZ ;  /* 0x001000000c048890 */ /* 0x000fc8000fffe1ff */
[----:B------:R-:W-:Y:S02]  /*10b0*/  @!UP0 USHF.L.U32 UR5, UR4, 0xb, URZ ;  /* 0x0000000b04058899 */ /* 0x000fe400080006ff */
[----:B------:R-:W-:Y:S01]  /*10c0*/  @!UP0 USHF.L.U32 UR4, UR4, 0x1, URZ ;  /* 0x0000000104048899 */ /* 0x000fe200080006ff */
[----:B------:R-:W0:Y:S01]  /*10d0*/  LDC.64 R70, c[0x0][0x390] ;  /* 0x0000e400ff467b82 */ /* 0x000e220000000a00 */
[----:B------:R-:W-:Y:S04]  /*10e0*/  STS.U16 [R5+UR9+0x1800], R44 ;  /* 0x0018002c05007988 */ /* 0x000fe80008000409 */
[----:B------:R-:W-:Y:S04]  /*10f0*/  STS.U16 [R2+UR9+0x100], R15 ;  /* 0x0001000f02007988 */ /* 0x000fe80008000409 */
[----:B------:R-:W-:Y:S04]  /*1100*/  STS.U16 [R2+UR9+0x500], R19 ;  /* 0x0005001302007988 */ /* 0x000fe80008000409 */
[----:B------:R-:W-:Y:S04]  /*1110*/  STS.U16 [R2+UR9+0x900], R23 ;  /* 0x0009001702007988 */ /* 0x000fe80008000409 */
[----:B------:R-:W-:Y:S04]  /*1120*/  STS.U16 [R2+UR9+0xd00], R27 ;  /* 0x000d001b02007988 */ /* 0x000fe80008000409 */
[----:B------:R-:W-:Y:S04]  /*1130*/  STS.U16 [R2+UR9+0x1100], R31 ;  /* 0x0011001f02007988 */ /* 0x000fe80008000409 */
[----:B------:R-:W-:Y:S04]  /*1140*/  STS.U16 [R2+UR9+0x1500], R35 ;  /* 0x0015002302007988 */ /* 0x000fe80008000409 */
[----:B------:R-:W-:Y:S04]  /*1150*/  STS.U16 [R2+UR9+0x1900], R38 ;  /* 0x0019002602007988 */ /* 0x000fe80008000409 */
[----:B------:R2:W-:Y:S04]  /*1160*/  STS.U16 [R2+UR9+0x1d00], R8 ;  /* 0x001d000802007988 */ /* 0x0005e80008000409 */
[----:B------:R-:W-:Y:S04]  /*1170*/  STS.U16 [R7+UR9+0x200], R16 ;  /* 0x0002001007007988 */ /* 0x000fe80008000409 */
[----:B------:R-:W-:Y:S01]  /*1180*/  STS.U16 [R7+UR9+0x600], R20 ;  /* 0x0006001407007988 */ /* 0x000fe20008000409 */
[----:B------:R-:W-:-:S02]  /*1190*/  PRMT R11, RZ, 0x7610, R11 ;  /* 0x00007610ff0b7816 */ /* 0x000fc4000000000b */
[----:B--2---:R-:W-:Y:S01]  /*11a0*/  PRMT R8, RZ, 0x7610, R8 ;  /* 0x00007610ff087816 */ /* 0x004fe20000000008 */
[----:B------:R-:W-:Y:S04]  /*11b0*/  STS.U16 [R7+UR9+0xa00], R24 ;  /* 0x000a001807007988 */ /* 0x000fe80008000409 */
[----:B------:R-:W-:Y:S04]  /*11c0*/  STS.U16 [R7+UR9+0xe00], R28 ;  /* 0x000e001c07007988 */ /* 0x000fe80008000409 */
[----:B------:R-:W-:Y:S04]  /*11d0*/  STS.U16 [R7+UR9+0x1200], R32 ;  /* 0x0012002007007988 */ /* 0x000fe80008000409 */
[----:B------:R-:W-:Y:S04]  /*11e0*/  STS.U16 [R7+UR9+0x1600], R42 ;  /* 0x0016002a07007988 */ /* 0x000fe80008000409 */
[----:B------:R2:W-:Y:S04]  /*11f0*/  STS.U16 [R7+UR9+0x1a00], R40 ;  /* 0x001a002807007988 */ /* 0x0005e80008000409 */
[----:B------:R-:W-:Y:S04]  /*1200*/  STS.U16 [R7+UR9+0x1e00], R10 ;  /* 0x001e000a07007988 */ /* 0x000fe80008000409 */
[----:B------:R-:W-:Y:S01]  /*1210*/  STS.U16 [R4+UR9+0x300], R17 ;  /* 0x0003001104007988 */ /* 0x000fe20008000409 */
[----:B--2---:R-:W-:-:S03]  /*1220*/  VIADD R40, R47, 0x80 ;  /* 0x000000802f287836 */ /* 0x004fc60000000000 */
[----:B------:R-:W-:Y:S02]  /*1230*/  STS.U16 [R4+UR9+0x700], R21 ;  /* 0x0007001504007988 */ /* 0x000fe40008000409 */
[----:B------:R-:W-:Y:S02]  /*1240*/  ISETP.GT.AND P0, PT, R40, RZ, PT ;  /* 0x000000ff2800720c */ /* 0x000fe40003f04270 */
[----:B------:R-:W-:Y:S04]  /*1250*/  STS.U16 [R4+UR9+0xb00], R25 ;  /* 0x000b001904007988 */ /* 0x000fe80008000409 */
[----:B------:R-:W-:Y:S04]  /*1260*/  STS.U16 [R4+UR9+0xf00], R29 ;  /* 0x000f001d04007988 */ /* 0x000fe80008000409 */
[----:B------:R-:W-:Y:S04]  /*1270*/  STS.U16 [R4+UR9+0x1300], R33 ;  /* 0x0013002104007988 */ /* 0x000fe80008000409 */
[----:B------:R-:W-:Y:S04]  /*1280*/  STS.U16 [R4+UR9+0x1700], R43 ;  /* 0x0017002b04007988 */ /* 0x000fe80008000409 */
[----:B------:R-:W-:Y:S04]  /*1290*/  STS.U16 [R4+UR9+0x1b00], R45 ;  /* 0x001b002d04007988 */ /* 0x000fe80008000409 */
[----:B------:R2:W-:Y:S01]  /*12a0*/  STS.U16 [R4+UR9+0x1f00], R13 ;  /* 0x001f000d04007988 */ /* 0x0005e20008000409 */
[----:B------:R-:W-:Y:S01]  /*12b0*/  STTM.x32 tmem[UR10], RZ ;  /* 0x000000ff000079ed */ /* 0x000fe200082c000a */
[----:B------:R-:W3:Y:S02]  /*12c0*/  FENCE.VIEW.ASYNC.T ;  /* 0x00000000000073c6 */ /* 0x000ee40000000200 */
[----:B---3--:R-:W-:Y:S06]  /*12d0*/  BAR.SYNC.DEFER_BLOCKING 0x0 ;  /* 0x0000000000007b1d */ /* 0x008fec0000010000 */
[----:B------:R-:W3:Y:S02]  /*12e0*/  FENCE.VIEW.ASYNC.S ;  /* 0x00000000000073c6 */ /* 0x000ee40000000000 */
[----:B---3--:R3:W4:Y:S02]  /*12f0*/  @!UP1 SYNCS.EXCH.64 URZ, [UR9+0x5800], UR4 ;  /* 0x0058000409ff95b2 */ /* 0x0087240008000100 */
[----:B----4-:R-:W-:Y:S06]  /*1300*/  BAR.SYNC.DEFER_BLOCKING 0x0 ;  /* 0x0000000000007b1d */ /* 0x010fec0000010000 */
[----:B------:R-:W4:Y:S04]  /*1310*/  @P0 LDG.E.U16 R6, desc[UR26][R62.64] ;  /* 0x0000001a3e060981 */ /* 0x000f28000c1e1500 */
[----:B------:R-:W4:Y:S04]  /*1320*/  @P0 LDG.E.U16 R8, desc[UR26][R58.64] ;  /* 0x0000001a3a080981 */ /* 0x000f28000c1e1500 */
[----:B------:R-:W4:Y:S04]  /*1330*/  @P0 LDG.E.U16 R9, desc[UR26][R60.64] ;  /* 0x0000001a3c090981 */ /* 0x000f28000c1e1500 */
[----:B------:R-:W4:Y:S01]  /*1340*/  @P0 LDG.E.U16 R11, desc[UR26][R56.64] ;  /* 0x0000001a380b0981 */ /* 0x000f22000c1e1500 */
[C---:B------:R-:W-:Y:S01]  /*1350*/  LOP3.LUT R5, R0.reuse, 0xf, RZ, 0xc0, !PT ;  /* 0x0000000f00057812 */ /* 0x040fe200078ec0ff */
[----:B-1----:R-:W-:Y:S01]  /*1360*/  UIMAD UR6, UR8, UR6, URZ ;  /* 0x00000006080672a4 */ /* 0x002fe2000f8e02ff */
[C---:B--2---:R-:W-:Y:S01]  /*1370*/  LOP3.LUT R4, R0.reuse, 0xc0, RZ, 0xc0, !PT ;  /* 0x000000c000047812 */ /* 0x044fe200078ec0ff */
[----:B------:R-:W-:Y:S01]  /*1380*/  VOTEU.ALL UP1, P6 ;  /* 0x0000000000ff7886 */ /* 0x000fe20003020000 */
[----:B------:R-:W-:Y:S01]  /*1390*/  LOP3.LUT R2, R0, 0xff, RZ, 0xc0, !PT ;  /* 0x000000ff00027812 */ /* 0x000fe200078ec0ff */
[----:B------:R-:W-:Y:S01]  /*13a0*/  IMAD R5, R5, UR7, RZ ;  /* 0x0000000705057c24 */ /* 0x000fe2000f8e02ff */
[----:B------:R-:W-:Y:S01]  /*13b0*/  USHF.L.U32 UR11, UR6, 0x1, URZ ;  /* 0x00000001060b7899 */ /* 0x000fe200080006ff */
[----:B------:R-:W-:Y:S01]  /*13c0*/  SHF.R.U32.HI R10, RZ, 0x2, R4 ;  /* 0x00000002ff0a7819 */ /* 0x000fe20000011604 */
[----:B---3--:R-:W-:Y:S01]  /*13d0*/  UIMAD.WIDE UR4, UR6, 0x2, URZ ;  /* 0x00000002060478a5 */ /* 0x008fe2000f8e02ff */
[----:B------:R-:W-:Y:S01]  /*13e0*/  IMAD.SHL.U32 R7, R5, 0x2, RZ ;  /* 0x0000000205077824 */ /* 0x000fe200078e00ff */
[----:B------:R-:W-:-:S04]  /*13f0*/  @!UP0 UIADD3 UR14, UPT, UPT, -UR12, 0x100000, URZ ;  /* 0x001000000c0e8890 */ /* 0x000fc8000fffe1ff */
[----:B------:R-:W-:Y:S02]  /*1400*/  @!UP0 USHF.L.U32 UR15, UR14, 0xb, URZ ;  /* 0x0000000b0e0f8899 */ /* 0x000fe400080006ff */
[----:B------:R-:W-:Y:S01]  /*1410*/  @!UP0 USHF.L.U32 UR14, UR14, 0x1, URZ ;  /* 0x000000010e0e8899 */ /* 0x000fe200080006ff */
[----:B------:R-:W-:Y:S01]  /*1420*/  IMAD.HI R4, R5, 0x2, RZ ;  /* 0x0000000205047827 */ /* 0x000fe200078e02ff */
[----:B------:R-:W-:Y:S01]  /*1430*/  SHF.L.U32 R39, R2, 0x1, RZ ;  /* 0x0000000102277819 */ /* 0x000fe200000006ff */
[----:B------:R-:W-:Y:S01]  /*1440*/  UIADD3 UR6, UPT, UPT, UR9, 0x4800, URZ ;  /* 0x0000480009067890 */ /* 0x000fe2000fffe0ff */
[----:B0-----:R-:W-:Y:S01]  /*1450*/  IADD3 R70, P1, P2, R7, UR11, R70 ;  /* 0x0000000b07467c10 */ /* 0x001fe2000fa3e046 */
[----:B------:R-:W-:Y:S01]  /*1460*/  UIADD3 UR11, UPT, UPT, UR33, 0x40, URZ ;  /* 0x00000040210b7890 */ /* 0x000fe2000fffe0ff */
[----:B------:R-:W-:Y:S02]  /*1470*/  LOP3.LUT R39, R39, R10, RZ, 0x3c, !PT ;  /* 0x0000000a27277212 */ /* 0x000fe400078e3cff */
[----:B------:R-:W-:Y:S01]  /*1480*/  IADD3.X R13, PT, PT, R4, UR5, R71, P1, P2 ;  /* 0x00000005040d7c10 */ /* 0x000fe20008fe4447 */
[----:B------:R-:W-:-:S04]  /*1490*/  @!UP0 UIADD3 UR4, UPT, UPT, -UR12, 0x100000, URZ ;  /* 0x001000000c048890 */ /* 0x000fc8000fffe1ff */
[----:B------:R-:W-:Y:S02]  /*14a0*/  @!UP0 USHF.L.U32 UR5, UR4, 0xb, URZ ;  /* 0x0000000b04058899 */ /* 0x000fe400080006ff */
[----:B------:R-:W-:Y:S02]  /*14b0*/  @!UP0 USHF.L.U32 UR4, UR4, 0x1, URZ ;  /* 0x0000000104048899 */ /* 0x000fe400080006ff */
[----:B------:R-:W-:Y:S01]  /*14c0*/  UIADD3 UR12, UPT, UPT, UR13, UR11, URZ ;  /* 0x0000000b0d0c7290 */ /* 0x000fe2000fffe0ff */
[----:B------:R-:W-:Y:S01]  /*14d0*/  ISETP.EQ.U32.AND P1, PT, RZ, UR19, P0 ;  /* 0x00000013ff007c0c */ /* 0x000fe20008722070 */
[----:B------:R0:W1:Y:S01]  /*14e0*/  @!UP1 SYNCS.EXCH.64 URZ, [UR9+0x5808], UR14 ;  /* 0x0058080e09ff95b2 */ /* 0x0000620008000100 */
[----:B------:R-:W-:Y:S01]  /*14f0*/  LOP3.LUT R38, R39, 0x40, RZ, 0x3c, !PT ;  /* 0x0000004027267812 */ /* 0x000fe200078e3cff */
[----:B------:R-:W-:Y:S01]  /*1500*/  VOTEU.ALL UP1, P6 ;  /* 0x0000000000ff7886 */ /* 0x000fe20003020000 */
[----:B------:R-:W-:Y:S01]  /*1510*/  ULEA UR12, UR18, UR12, 0x12 ;  /* 0x0000000c120c7291 */ /* 0x000fe2000f8e90ff */
[----:B----4-:R0:W-:Y:S04]  /*1520*/  STS.U16 [R39+UR9+0x4000], R6 ;  /* 0x0040000627007988 */ /* 0x0101e80008000409 */
[----:B------:R0:W-:Y:S04]  /*1530*/  STS.U16 [R39+UR9+0x4400], R8 ;  /* 0x0044000827007988 */ /* 0x0001e80008000409 */
[----:B------:R0:W-:Y:S04]  /*1540*/  STS.U16 [R38+UR9+0x4200], R9 ;  /* 0x0042000926007988 */ /* 0x0001e80008000409 */
[----:B------:R0:W-:Y:S01]  /*1550*/  STS.U16 [R38+UR9+0x4600], R11 ;  /* 0x0046000b26007988 */ /* 0x0001e20008000409 */
[----:B-1----:R1:W-:Y:S06]  /*1560*/  MEMBAR.ALL.CTA ;  /* 0x0000000000007992 */ /* 0x0023ec0000008000 */
[----:B-1----:R-:W-:Y:S04]  /*1570*/  FENCE.VIEW.ASYNC.S ;  /* 0x00000000000073c6 */ /* 0x002fe80000000000 */
[----:B------:R-:W1:Y:S02]  /*1580*/  FENCE.VIEW.ASYNC.S ;  /* 0x00000000000073c6 */ /* 0x000e640000000000 */
[----:B-1----:R0:W1:Y:S02]  /*1590*/  @!UP1 SYNCS.EXCH.64 URZ, [UR9+0x4800], UR4 ;  /* 0x0048000409ff95b2 */ /* 0x0020640008000100 */
[----:B-1----:R-:W-:Y:S06]  /*15a0*/  BAR.SYNC.DEFER_BLOCKING 0x0 ;  /* 0x0000000000007b1d */ /* 0x002fec0000010000 */
[----:B0-----:R-:W-:Y:S05]  /*15b0*/  @!P1 BRA `(.L_x_6) ;  /* 0x0000000000889947 */ /* 0x001fea0003800000 */
[----:B------:R-:W-:Y:S02]  /*15c0*/  UIADD3 UR4, UPT, UPT, UR9, 0x4000, URZ ;  /* 0x0000400009047890 */ /* 0x000fe4000fffe0ff */
[----:B------:R-:W-:Y:S02]  /*15d0*/  USHF.R.U32.HI UR14, URZ, 0x4, UR9 ;  /* 0x00000004ff0e7899 */ /* 0x000fe40008011609 */
[----:B------:R-:W-:Y:S02]  /*15e0*/  USHF.R.U32.HI UR4, URZ, 0x4, UR4 ;  /* 0x00000004ff047899 */ /* 0x000fe40008011604 */
[----:B------:R-:W-:Y:S02]  /*15f0*/  USGXT.U32 UR14, UR14, 0xe ;  /* 0x0000000e0e0e789a */ /* 0x000fe40008000000 */
[----:B------:R-:W-:Y:S02]  /*1600*/  USGXT.U32 UR16, UR4, 0xe ;  /* 0x0000000e0410789a */ /* 0x000fe40008000000 */
[----:B------:R-:W-:-:S02]  /*1610*/  UIADD3 UR30, UP1, UPT, UR14, 0x2000080, URZ ;  /* 0x020000800e1e7890 */ /* 0x000fc4000ff3e0ff */
[----:B------:R-:W-:Y:S01]  /*1620*/  UIADD3 UR34, UP2, UPT, UR16, 0x2, URZ ;  /* 0x0000000210227890 */ /* 0x000fe2000ff5e0ff */
[----:B------:R-:W-:Y:S01]  /*1630*/  UMOV UR4, URZ ;  /* 0x000000ff00047c82 */ /* 0x000fe20008000000 */
[----:B------:R-:W-:Y:S01]  /*1640*/  UMOV UR5, URZ ;  /* 0x000000ff00057c82 */ /* 0x000fe20008000000 */
[----:B------:R-:W-:Y:S02]  /*1650*/  UIADD3.X UR31, UPT, UPT, UR4, 0x40004040, URZ, UP1, !UPT ;  /* 0x40004040041f7890 */ /* 0x000fe40008ffe4ff */
[----:B------:R-:W-:Y:S02]  /*1660*/  UIADD3.X UR35, UPT, UPT, UR5, 0x40004040, URZ, UP2, !UPT ;  /* 0x4000404005237890 */ /* 0x000fe400097fe4ff */
[----:B------:R-:W-:Y:S02]  /*1670*/  ULOP3.LUT UR14, UR14, 0x2000000, URZ, 0xfc, !UPT ;  /* 0x020000000e0e7892 */ /* 0x000fe4000f8efcff */
[----:B------:R-:W-:Y:S02]  /*1680*/  UIADD3.64 UR20, UPT, UPT, UR30, 0x80, URZ ;  /* 0x000000801e147897 */ /* 0x000fe4000fffe0ff */
[----:B------:R-:W-:-:S02]  /*1690*/  UIADD3.64 UR22, UPT, UPT, UR34, 0x2, URZ ;  /* 0x0000000222167897 */ /* 0x000fc4000fffe0ff */
[----:B------:R-:W-:Y:S02]  /*16a0*/  UIADD3.64 UR24, UPT, UPT, UR30, 0x100, URZ ;  /* 0x000001001e187897 */ /* 0x000fe4000fffe0ff */
[----:B------:R-:W-:Y:S01]  /*16b0*/  UIADD3.64 UR28, UPT, UPT, UR34, 0x4, URZ ;  /* 0x00000004221c7897 */ /* 0x000fe2000fffe0ff */
[----:B------:R-:W-:Y:S01]  /*16c0*/  UMOV UR36, 0x0 ;  /* 0x0000000000247882 */ /* 0x000fe20000000000 */
[----:B------:R-:W-:Y:S01]  /*16d0*/  UMOV UR37, 0x8048490 ;  /* 0x0804849000257882 */ /* 0x000fe20000000000 */
[----:B------:R-:W-:Y:S01]  /*16e0*/  UMOV UR15, 0x40004040 ;  /* 0x40004040000f7882 */ /* 0x000fe20000000000 */
[----:B------:R-:W-:Y:S01]  /*16f0*/  UMOV UR17, 0x40004040 ;  /* 0x4000404000117882 */ /* 0x000fe20000000000 */
[----:B------:R-:W-:Y:S01]  /*1700*/  UMOV UR38, 0x0 ;  /* 0x0000000000267882 */ /* 0x000fe20000000000 */
[----:B------:R-:W-:Y:S01]  /*1710*/  UMOV UR39, 0x8048490 ;  /* 0x0804849000277882 */ /* 0x000fe20000000000 */
[----:B------:R-:W-:Y:S01]  /*1720*/  UMOV UR40, 0x0 ;  /* 0x0000000000287882 */ /* 0x000fe20000000000 */
[----:B------:R-:W-:Y:S01]  /*1730*/  UMOV UR41, 0x8048490 ;  /* 0x0804849000297882 */ /* 0x000fe20000000000 */
[----:B------:R-:W-:Y:S01]  /*1740*/  UMOV UR4, UR6 ;  /* 0x0000000600047c82 */ /* 0x000fe20008000000 */
[----:B------:R0:W-:Y:S01]  /*1750*/  UTCHMMA gdesc[UR14], gdesc[UR16], tmem[UR11], tmem[UR36], idesc[UR37], !UPT ;  /* 0x00ff24100e0075ea */ /* 0x0001e2000f80000b */
[----:B------:R-:W-:Y:S01]  /*1760*/  UMOV UR42, 0x0 ;  /* 0x00000000002a7882 */ /* 0x000fe20000000000 */
[----:B------:R-:W-:Y:S01]  /*1770*/  UMOV UR43, 0x8048490 ;  /* 0x08048490002b7882 */ /* 0x000fe20000000000 */
[----:B------:R0:W-:Y:S01]  /*1780*/  UTCHMMA gdesc[UR30], gdesc[UR34], tmem[UR11], tmem[UR38], idesc[UR39], UPT ;  /* 0x00ff26221e0075ea */ /* 0x0001e2000b80000b */
[----:B------:R-:W-:Y:S01]  /*1790*/  UMOV UR4, UR4 ;  /* 0x0000000400047c82 */ /* 0x000fe20008000000 */
[----:B------:R0:W-:Y:S01]  /*17a0*/  UTCHMMA gdesc[UR20], gdesc[UR22], tmem[UR11], tmem[UR40], idesc[UR41], UPT ;  /* 0x00ff2816140075ea */ /* 0x0001e2000b80000b */
[----:B------:R0:W-:Y:S01]  /*17b0*/  UTCHMMA gdesc[UR24], gdesc[UR28], tmem[UR11], tmem[UR42], idesc[UR43], UPT ;  /* 0x00ff2a1c180075ea */ /* 0x0001e2000b80000b */
[----:B------:R0:W-:Y:S01]  /*17c0*/  UTCBAR [UR4], URZ ;  /* 0x000000ff040073e9 */ /* 0x0001e200080000ff */
[----:B------:R-:W-:Y:S01]  /*17d0*/  NOP ;  /* 0x0000000000007918 */ /* 0x000fe20000000000 */
.L_x_6:
[----:B------:R-:W-:Y:S05]  /*17e0*/  @!P0 BRA `(.L_x_7) ;  /* 0x0000000000088947 */ /* 0x000fea0003800000 */
[----:B------:R-:W1:Y:S02]  /*17f0*/  SYNCS.PHASECHK.TRANS64.TRYWAIT P2, [UR9+0x4800], RZ ;  /* 0x004800ffff0075a7 */ /* 0x000e640008041109 */
[----:B-1----:R-:W-:Y:S05]  /*1800*/  @!P2 BRA `(.L_x_8) ;  /* 0x0000003400b0a947 */ /* 0x002fea0003800000 */
.L_x_7:
[----:B------:R-:W-:Y:S01]  /*1810*/  BAR.SYNC.DEFER_BLOCKING 0x0 ;  /* 0x0000000000007b1d */ /* 0x000fe20000010000 */
[C---:B------:R-:W-:Y:S02]  /*1820*/  LOP3.LUT R15, R0.reuse, 0x6f, RZ, 0xc0, !PT ;  /* 0x0000006f000f7812 */ /* 0x040fe400078ec0ff */
[----:B------:R-:W-:Y:S02]  /*1830*/  LOP3.LUT R16, R0, 0x80, RZ, 0xc0, !PT ;  /* 0x0000008000107812 */ /* 0x000fe400078ec0ff */
[----:B------:R-:W-:Y:S01]  /*1840*/  SHF.R.U32.HI R14, RZ, 0x1, R0 ;  /* 0x00000001ff0e7819 */ /* 0x000fe20000011600 */
[----:B0-----:R-:W0:Y:S01]  /*1850*/  LDCU UR4, c[0x0][0x3a8] ;  /* 0x00007500ff0477ac */ /* 0x001e220008000800 */
[----:B------:R-:W-:Y:S01]  /*1860*/  LEA.HI R16, R16, R15, RZ, 0x1d ;  /* 0x0000000f10107211 */ /* 0x000fe200078fe8ff */
[----:B------:R-:W-:Y:S01]  /*1870*/  LDTM.16dp32bit_t0_t15.x8 R4, tmem[UR12] ;  /* 0x0000000c000479ee */ /* 0x000fe20008980000 */
[----:B------:R-:W0:Y:S01]  /*1880*/  LDTM.16dp32bit_t16_t31.x8 R4, tmem[UR12+0x8] ;  /* 0x0000080c000479ee */ /* 0x000e2200089a0000 */
[----:B------:R-:W-:Y:S01]  /*1890*/  LOP3.LUT R41, R14, 0x8, RZ, 0xc0, !PT ;  /* 0x000000080e297812 */ /* 0x000fe200078ec0ff */
[----:B------:R-:W1:Y:S01]  /*18a0*/  LDC R23, c[0x0][0x3d8] ;  /* 0x0000f600ff177b82 */ /* 0x000e620000000800 */
[----:B------:R-:W-:Y:S01]  /*18b0*/  PRMT R20, RZ, 0x7610, R20 ;  /* 0x00007610ff147816 */ /* 0x000fe20000000014 */
[----:B------:R-:W-:Y:S01]  /*18c0*/  IMAD.IADD R42, R47, 0x1, R16 ;  /* 0x000000012f2a7824 */ /* 0x000fe200078e0210 */
[----:B------:R-:W-:-:S02]  /*18d0*/  LOP3.LUT R15, R41, 0x2, RZ, 0xfc, !PT ;  /* 0x00000002290f7812 */ /* 0x000fc400078efcff */
[C---:B------:R-:W-:Y:S02]  /*18e0*/  LOP3.LUT R17, R41.reuse, 0x3, RZ, 0xfc, !PT ;  /* 0x0000000329117812 */ /* 0x040fe400078efcff */
[C---:B------:R-:W-:Y:S02]  /*18f0*/  ISETP.GE.AND P2, PT, R42.reuse, R15, PT ;  /* 0x0000000f2a00720c */ /* 0x040fe40003f46270 */
[----:B------:R-:W-:Y:S02]  /*1900*/  ISETP.GE.AND P3, PT, R42, R17, PT ;  /* 0x000000112a00720c */ /* 0x000fe40003f66270 */
[C---:B------:R-:W-:Y:S02]  /*1910*/  LOP3.LUT R17, R41.reuse, 0x5, RZ, 0xfc, !PT ;  /* 0x0000000529117812 */ /* 0x040fe400078efcff */
[----:B------:R-:W-:Y:S01]  /*1920*/  LOP3.LUT R15, R41, 0x4, RZ, 0xfc, !PT ;  /* 0x00000004290f7812 */ /* 0x000fe200078efcff */
[----:B------:R-:W2:Y:S01]  /*1930*/  @!P6 SYNCS.CCTL.IV [UR9+0x4800] ;  /* 0x00480000ff00e9b1 */ /* 0x000ea20008000009 */
[----:B------:R-:W-:Y:S01]  /*1940*/  NOP ;  /* 0x0000000000007918 */ /* 0x000fe20000000000 */
[----:B------:R-:W-:-:S02]  /*1950*/  PRMT R22, RZ, 0x7610, R22 ;  /* 0x00007610ff167816 */ /* 0x000fc40000000016 */
[----:B------:R-:W-:Y:S02]  /*1960*/  ISETP.GE.AND P4, PT, R42, R15, PT ;  /* 0x0000000f2a00720c */ /* 0x000fe40003f86270 */
[----:B------:R-:W-:Y:S01]  /*1970*/  LOP3.LUT R15, R41, 0x6, RZ, 0xfc, !PT ;  /* 0x00000006290f7812 */ /* 0x000fe200078efcff */
[----:B0-----:R-:W-:Y:S01]  /*1980*/  FMUL R6, R6, UR4 ;  /* 0x0000000406067c20 */ /* 0x001fe20008400000 */
[----:B------:R-:W-:Y:S01]  /*1990*/  FMUL R16, R7, UR4 ;  /* 0x0000000407107c20 */ /* 0x000fe20008400000 */
[----:B------:R-:W-:-:S03]  /*19a0*/  FMUL R10, R10, UR4 ;  /* 0x000000040a0a7c20 */ /* 0x000fc60008400000 */
[----:B------:R-:W-:Y:S01]  /*19b0*/  FSEL R7, R6, -INF , P2 ;  /* 0xff80000006077808 */ /* 0x000fe20001000000 */
[----:B------:R-:W-:Y:S01]  /*19c0*/  FMUL R6, R4, UR4 ;  /* 0x0000000404067c20 */ /* 0x000fe20008400000 */
[----:B------:R-:W-:Y:S01]  /*19d0*/  ISETP.GE.AND P2, PT, R42, R17, PT ;  /* 0x000000112a00720c */ /* 0x000fe20003f46270 */
[----:B------:R-:W-:Y:S01]  /*19e0*/  FMUL R17, R8, UR4 ;  /* 0x0000000408117c20 */ /* 0x000fe20008400000 */
[----:B------:R-:W-:Y:S01]  /*19f0*/  FMUL R8, R5, UR4 ;  /* 0x0000000405087c20 */ /* 0x000fe20008400000 */
[----:B------:R-:W-:Y:S02]  /*1a00*/  FSEL R4, R16, -INF , P3 ;  /* 0xff80000010047808 */ /* 0x000fe40001800000 */
[CC--:B------:R-:W-:Y:S02]  /*1a10*/  ISETP.GE.AND P3, PT, R42.reuse, R41.reuse, PT ;  /* 0x000000292a00720c */ /* 0x0c0fe40003f66270 */
[----:B------:R-:W-:Y:S02]  /*1a20*/  FSEL R5, R17, -INF , P4 ;  /* 0xff80000011057808 */ /* 0x000fe40002000000 */
[----:B------:R-:W-:-:S02]  /*1a30*/  ISETP.GT.AND P4, PT, R42, R41, PT ;  /* 0x000000292a00720c */ /* 0x000fc40003f84270 */
[----:B------:R-:W-:Y:S01]  /*1a40*/  FSEL R17, R6, -INF , P3 ;  /* 0xff80000006117808 */ /* 0x000fe20001800000 */
[----:B------:R-:W-:Y:S01]  /*1a50*/  FMUL R6, R9, UR4 ;  /* 0x0000000409067c20 */ /* 0x000fe20008400000 */
[----:B------:R-:W-:Y:S01]  /*1a60*/  FSEL R18, R8, -INF , P4 ;  /* 0xff80000008127808 */ /* 0x000fe20002000000 */
[----:B------:R-:W-:Y:S01]  /*1a70*/  FMUL R9, R11, UR4 ;  /* 0x000000040b097c20 */ /* 0x000fe20008400000 */
[C---:B------:R-:W-:Y:S02]  /*1a80*/  ISETP.GE.AND P3, PT, R42.reuse, R15, PT ;  /* 0x0000000f2a00720c */ /* 0x040fe40003f66270 */
[----:B------:R-:W-:Y:S02]  /*1a90*/  LOP3.LUT R15, R41, 0x7, RZ, 0xfc, !PT ;  /* 0x00000007290f7812 */ /* 0x000fe400078efcff */
[----:B------:R-:W-:Y:S02]  /*1aa0*/  FMNMX3 R8, R17, R18, R7, !PT ;  /* 0x0000001211087276 */ /* 0x000fe40007800007 */
[----:B------:R-:W-:-:S02]  /*1ab0*/  ISETP.GE.AND P4, PT, R42, R15, PT ;  /* 0x0000000f2a00720c */ /* 0x000fc40003f86270 */
[----:B------:R-:W-:Y:S02]  /*1ac0*/  FSEL R6, R6, -INF , P2 ;  /* 0xff80000006067808 */ /* 0x000fe40001000000 */
[----:B------:R-:W-:Y:S02]  /*1ad0*/  FSEL R11, R10, -INF , P3 ;  /* 0xff8000000a0b7808 */ /* 0x000fe40001800000 */
[----:B------:R-:W-:Y:S02]  /*1ae0*/  FMNMX3 R8, R8, R4, R5, !PT ;  /* 0x0000000408087276 */ /* 0x000fe40007800005 */
[----:B------:R-:W-:Y:S02]  /*1af0*/  FSEL R9, R9, -INF , P4 ;  /* 0xff80000009097808 */ /* 0x000fe40002000000 */
[----:B------:R-:W-:Y:S02]  /*1b00*/  FMNMX3 R8, R8, R6, R11, !PT ;  /* 0x0000000608087276 */ /* 0x000fe4000780000b */
[----:B------:R-:W-:-:S02]  /*1b10*/  SHF.R.U32.HI R10, RZ, 0x2, R0 ;  /* 0x00000002ff0a7819 */ /* 0x000fc40000011600 */
[----:B------:R-:W-:Y:S02]  /*1b20*/  FMNMX R15, R9, R8, !PT ;  /* 0x00000008090f7209 */ /* 0x000fe40007800000 */
[----:B------:R-:W-:Y:S02]  /*1b30*/  LOP3.LUT R19, R10, 0x38, RZ, 0xc0, !PT ;  /* 0x000000380a137812 */ /* 0x000fe400078ec0ff */
[--C-:B------:R-:W-:Y:S01]  /*1b40*/  SHF.R.U32.HI R8, RZ, 0x4, R0.reuse ;  /* 0x00000004ff087819 */ /* 0x100fe20000011600 */
[----:B------:R-:W0:Y:S01]  /*1b50*/  SHFL.BFLY PT, R50, R15, 0x10, 0x1f ;  /* 0x0e001f000f327f89 */ /* 0x000e2200000e0000 */
[----:B------:R-:W-:Y:S02]  /*1b60*/  LOP3.LUT R19, R19, 0x1f, R0, 0xf8, !PT ;  /* 0x0000001f13137812 */ /* 0x000fe400078ef800 */
[----:B------:R-:W-:-:S03]  /*1b70*/  SGXT.U32 R8, R8, 0x4 ;  /* 0x000000040808781a */ /* 0x000fc60000000000 */
[----:B------:R-:W-:Y:S02]  /*1b80*/  IMAD.SHL.U32 R44, R19, 0x10, RZ ;  /* 0x00000010132c7824 */ /* 0x000fe400078e00ff */
[-C--:B-1----:R-:W-:Y:S01]  /*1b90*/  IMAD R10, R8, R23.reuse, RZ ;  /* 0x00000017080a7224 */ /* 0x082fe200078e02ff */
[----:B------:R-:W-:Y:S02]  /*1ba0*/  LEA.HI R8, R0, 0x30, RZ, 0x1c ;  /* 0x0000003000087811 */ /* 0x000fe400078fe0ff */
[----:B------:R-:W-:Y:S02]  /*1bb0*/  LOP3.LUT R21, R44, 0x1b0, RZ, 0xc0, !PT ;  /* 0x000001b02c157812 */ /* 0x000fe400078ec0ff */
[----:B------:R-:W-:Y:S01]  /*1bc0*/  LEA R74, P4, R10, R70, 0x1 ;  /* 0x000000460a4a7211 */ /* 0x000fe200078808ff */
[----:B------:R-:W-:Y:S01]  /*1bd0*/  IMAD R16, R8, R23, RZ ;  /* 0x0000001708107224 */ /* 0x000fe200078e02ff */
[----:B------:R-:W-:Y:S02]  /*1be0*/  LOP3.LUT R21, R21, 0x40, R14, 0xf8, !PT ;  /* 0x0000004015157812 */ /* 0x000fe400078ef80e */
[----:B------:R-:W-:-:S02]  /*1bf0*/  LEA.HI.X.SX32 R75, R10, R13, 0x1, P4 ;  /* 0x0000000d0a4b7211 */ /* 0x000fc400020f0eff */
[C---:B------:R-:W-:Y:S01]  /*1c00*/  LEA R64, P2, R16.reuse, R70, 0x1 ;  /* 0x0000004610407211 */ /* 0x040fe200078408ff */
[----:B------:R-:W-:Y:S01]  /*1c10*/  VIADD R45, R21, UR9 ;  /* 0x00000009152d7c36 */ /* 0x000fe20008000000 */
[----:B------:R-:W-:Y:S02]  /*1c20*/  PRMT R14, RZ, 0x7610, R14 ;  /* 0x00007610ff0e7816 */ /* 0x000fe4000000000e */
[----:B------:R-:W-:Y:S02]  /*1c30*/  LEA.HI.X.SX32 R65, R16, R13, 0x1, P2 ;  /* 0x0000000d10417211 */ /* 0x000fe400010f0eff */
[----:B0-----:R-:W-:Y:S01]  /*1c40*/  FMNMX3 R50, R15, -INF , R50, !PT ;  /* 0xff8000000f327876 */ /* 0x001fe20007800032 */
[----:B------:R-:W-:Y:S01]  /*1c50*/  IMAD R15, R23, 0x10, R10 ;  /* 0x00000010170f7824 */ /* 0x000fe200078e020a */
[----:B------:R-:W-:-:S03]  /*1c60*/  PRMT R16, RZ, 0x7610, R16 ;  /* 0x00007610ff107816 */ /* 0x000fc60000000010 */
[----:B------:R-:W-:Y:S01]  /*1c70*/  FADD R19, -R50, -INF ;  /* 0xff80000032137421 */ /* 0x000fe20000000100 */
[----:B------:R-:W-:Y:S01]  /*1c80*/  IMAD R8, R23, 0x10, R15 ;  /* 0x0000001017087824 */ /* 0x000fe200078e020f */
[-C--:B------:R-:W-:Y:S02]  /*1c90*/  LEA R72, P3, R15, R70.reuse, 0x1 ;  /* 0x000000460f487211 */ /* 0x080fe400078608ff */
[----:B------:R-:W-:Y:S02]  /*1ca0*/  FMUL R19, R19, 1.4426950216293334961 ;  /* 0x3fb8aa3b13137820 */ /* 0x000fe40000400000 */
[C---:B------:R-:W-:Y:S02]  /*1cb0*/  LEA R70, P4, R8.reuse, R70, 0x1 ;  /* 0x0000004608467211 */ /* 0x040fe400078808ff */
[----:B------:R-:W2:Y:S01]  /*1cc0*/  MUFU.EX2 R48, R19 ;  /* 0x0000001300307308 */ /* 0x000ea20000000800 */
[-C--:B------:R-:W-:Y:S02]  /*1cd0*/  LEA.HI.X.SX32 R73, R15, R13.reuse, 0x1, P3 ;  /* 0x0000000d0f497211 */ /* 0x080fe400018f0eff */
[----:B------:R-:W-:Y:S01]  /*1ce0*/  LEA.HI.X.SX32 R71, R8, R13, 0x1, P4 ;  /* 0x0000000d08477211 */ /* 0x000fe200020f0eff */
[----:B--2---:R0:W-:Y:S01]  /*1cf0*/  STSM.16.M88 [R45+0x4000], R48 ;  /* 0x004000302d007844 */ /* 0x0041e20000000000 */
[----:B------:R-:W-:Y:S06]  /*1d00*/  BAR.SYNC.DEFER_BLOCKING 0x0 ;  /* 0x0000000000007b1d */ /* 0x000fec0000010000 */
[----:B------:R-:W2:Y:S04]  /*1d10*/  @P0 LDG.E.U16 R14, desc[UR26][R74.64] ;  /* 0x0000001a4a0e0981 */ /* 0x000ea8000c1e1500 */
[----:B------:R-:W3:Y:S04]  /*1d20*/  @P0 LDG.E.U16 R16, desc[UR26][R72.64] ;  /* 0x0000001a48100981 */ /* 0x000ee8000c1e1500 */
[----:B------:R-:W4:Y:S04]  /*1d30*/  @P0 LDG.E.U16 R20, desc[UR26][R70.64] ;  /* 0x0000001a46140981 */ /* 0x000f28000c1e1500 */
[----:B------:R-:W5:Y:S01]  /*1d40*/  @P0 LDG.E.U16 R22, desc[UR26][R64.64] ;  /* 0x0000001a40160981 */ /* 0x000f62000c1e1500 */
[--C-:B------:R-:W-:Y:S01]  /*1d50*/  FADD R17, R17, -R50.reuse ;  /* 0x8000003211117221 */ /* 0x100fe20000000000 */
[--C-:B------:R-:W-:Y:S01]  /*1d60*/  FADD R18, R18, -R50.reuse ;  /* 0x8000003212127221 */ /* 0x100fe20000000000 */
[--C-:B------:R-:W-:Y:S01]  /*1d70*/  FADD R7, R7, -R50.reuse ;  /* 0x8000003207077221 */ /* 0x100fe20000000000 */
[----:B------:R-:W-:Y:S01]  /*1d80*/  LOP3.LUT R44, R44, 0x1f0, RZ, 0xc0, !PT ;  /* 0x000001f02c2c7812 */ /* 0x000fe200078ec0ff */
[----:B------:R-:W-:Y:S01]  /*1d90*/  FMUL R17, R17, 1.4426950216293334961 ;  /* 0x3fb8aa3b11117820 */ /* 0x000fe20000400000 */
[----:B------:R-:W-:Y:S01]  /*1da0*/  FMUL R18, R18, 1.4426950216293334961 ;  /* 0x3fb8aa3b12127820 */ /* 0x000fe20000400000 */
[----:B------:R-:W-:Y:S01]  /*1db0*/  FMUL R7, R7, 1.4426950216293334961 ;  /* 0x3fb8aa3b07077820 */ /* 0x000fe20000400000 */
[--C-:B------:R-:W-:Y:S01]  /*1dc0*/  FADD R4, R4, -R50.reuse ;  /* 0x8000003204047221 */ /* 0x100fe20000000000 */
[--C-:B------:R-:W-:Y:S01]  /*1dd0*/  FADD R5, R5, -R50.reuse ;  /* 0x8000003205057221 */ /* 0x100fe20000000000 */
[----:B------:R0:W1:Y:S01]  /*1de0*/  LDSM.16.M88 R51, [R44+UR9+0x4000] ;  /* 0x004000092c33783b */ /* 0x0000620008000000 */
[----:B------:R-:W-:Y:S01]  /*1df0*/  MUFU.EX2 R17, R17 ;  /* 0x0000001100117308 */ /* 0x000fe20000000800 */
[----:B------:R-:W-:Y:S01]  /*1e00*/  FMUL R4, R4, 1.4426950216293334961 ;  /* 0x3fb8aa3b04047820 */ /* 0x000fe20000400000 */
[----:B------:R-:W-:Y:S01]  /*1e10*/  FMUL R5, R5, 1.4426950216293334961 ;  /* 0x3fb8aa3b05057820 */ /* 0x000fe20000400000 */
[--C-:B------:R-:W-:Y:S01]  /*1e20*/  FADD R6, R6, -R50.reuse ;  /* 0x8000003206067221 */ /* 0x100fe20000000000 */
[--C-:B------:R-:W-:Y:S01]  /*1e30*/  FADD R11, R11, -R50.reuse ;  /* 0x800000320b0b7221 */ /* 0x100fe20000000000 */
[----:B------:R-:W-:Y:S01]  /*1e40*/  ISETP.NE.U32.AND P2, PT, R12, RZ, PT ;  /* 0x000000ff0c00720c */ /* 0x000fe20003f45070 */
[----:B------:R-:W-:Y:S01]  /*1e50*/  FADD R9, R9, -R50 ;  /* 0x8000003209097221 */ /* 0x000fe20000000000 */
[----:B------:R-:W-:Y:S01]  /*1e60*/  FMUL R6, R6, 1.4426950216293334961 ;  /* 0x3fb8aa3b06067820 */ /* 0x000fe20000400000 */
[----:B------:R-:W0:Y:S01]  /*1e70*/  MUFU.EX2 R18, R18 ;  /* 0x0000001200127308 */ /* 0x000e220000000800 */
[----:B------:R-:W-:Y:S01]  /*1e80*/  FMUL R11, R11, 1.4426950216293334961 ;  /* 0x3fb8aa3b0b0b7820 */ /* 0x000fe20000400000 */
[----:B------:R-:W-:Y:S01]  /*1e90*/  SEL R12, RZ, 0x90, !P2 ;  /* 0x00000090ff0c7807 */ /* 0x000fe20005000000 */
[----:B------:R-:W-:Y:S01]  /*1ea0*/  FMUL R9, R9, 1.4426950216293334961 ;  /* 0x3fb8aa3b09097820 */ /* 0x000fe20000400000 */
[----:B------:R-:W-:Y:S01]  /*1eb0*/  SHF.L.U32 R43, R0, 0x1, RZ ;  /* 0x00000001002b7819 */ /* 0x000fe200000006ff */
[----:B------:R-:W-:-:S03]  /*1ec0*/  UIADD3 UR42, UPT, UPT, UR33, 0x50, URZ ;  /* 0x00000050212a7890 */ /* 0x000fc6000fffe0ff */
[----:B------:R-:W0:Y:S01]  /*1ed0*/  MUFU.EX2 R7, R7 ;  /* 0x0000000700077308 */ /* 0x000e220000000800 */
[----:B------:R-:W-:Y:S01]  /*1ee0*/  LOP3.LUT R43, R12, 0x17e, R43, 0x78, !PT ;  /* 0x0000017e0c2b7812 */ /* 0x000fe200078e782b */
[----:B------:R-:W-:Y:S01]  /*1ef0*/  BAR.SYNC.DEFER_BLOCKING 0x0 ;  /* 0x0000000000007b1d */ /* 0x000fe20000010000 */
[----:B------:R-:W-:-:S04]  /*1f00*/  UIADD3 UR13, UPT, UPT, UR13, UR42, URZ ;  /* 0x0000002a0d0d7290 */ /* 0x000fc8000fffe0ff */
[----:B------:R-:W-:Y:S01]  /*1f10*/  ULEA UR13, UR18, UR13, 0x12 ;  /* 0x0000000d120d7291 */ /* 0x000fe2000f8e90ff */
[----:B------:R0:W1:Y:S08]  /*1f20*/  MUFU.EX2 R8, R4 ;  /* 0x0000000400087308 */ /* 0x0000700000000800 */
[----:B------:R1:W1:Y:S01]  /*1f30*/  MUFU.EX2 R10, R5 ;  /* 0x00000005000a7308 */ /* 0x0002620000000800 */
[----:B0-----:R-:W-:-:S07]  /*1f40*/  FADD R4, R17, R18 ;  /* 0x0000001211047221 */ /* 0x001fce0000000000 */
[----:B------:R-:W0:Y:S01]  /*1f50*/  MUFU.EX2 R13, R6 ;  /* 0x00000006000d7308 */ /* 0x000e220000000800 */
[----:B-1----:R-:W-:-:S04]  /*1f60*/  FADD R5, R7, R4 ;  /* 0x0000000407057221 */ /* 0x002fc80000000000 */
[----:B------:R-:W-:-:S03]  /*1f70*/  FADD R5, R8, R5 ;  /* 0x0000000508057221 */ /* 0x000fc60000000000 */
[----:B------:R-:W1:Y:S01]  /*1f80*/  MUFU.EX2 R11, R11 ;  /* 0x0000000b000b7308 */ /* 0x000e620000000800 */
[----:B------:R-:W-:Y:S01]  /*1f90*/  FADD R4, R10, R5 ;  /* 0x000000050a047221 */ /* 0x000fe20000000000 */
[----:B------:R-:W-:-:S06]  /*1fa0*/  F2FP.BF16.F32.PACK_AB R5, R8, R7 ;  /* 0x000000070805723e */ /* 0x000fcc00000010ff */
[----:B------:R-:W1:Y:S01]  /*1fb0*/  MUFU.EX2 R12, R9 ;  /* 0x00000009000c7308 */ /* 0x000e620000000800 */
[C---:B0-----:R-:W-:Y:S01]  /*1fc0*/  FADD R4, R13.reuse, R4 ;  /* 0x000000040d047221 */ /* 0x041fe20000000000 */
[----:B------:R-:W-:-:S03]  /*1fd0*/  F2FP.BF16.F32.PACK_AB R6, R13, R10 ;  /* 0x0000000a0d06723e */ /* 0x000fc600000010ff */
[----:B-1----:R-:W-:Y:S01]  /*1fe0*/  FADD R49, R11, R4 ;  /* 0x000000040b317221 */ /* 0x002fe20000000000 */
[----:B------:R-:W-:-:S03]  /*1ff0*/  F2FP.BF16.F32.PACK_AB R4, R18, R17 ;  /* 0x000000111204723e */ /* 0x000fc600000010ff */
[C---:B------:R-:W-:Y:S01]  /*2000*/  FADD R49, R12.reuse, R49 ;  /* 0x000000310c317221 */ /* 0x040fe20000000000 */
[----:B------:R-:W-:-:S04]  /*2010*/  F2FP.BF16.F32.PACK_AB R7, R12, R11 ;  /* 0x0000000b0c07723e */ /* 0x000fc800000010ff */
[----:B------:R0:W1:Y:S04]  /*2020*/  SHFL.BFLY PT, R46, R49, 0x10, 0x1f ;  /* 0x0e001f00312e7f89 */ /* 0x00006800000e0000 */
[----:B--2---:R0:W-:Y:S04]  /*2030*/  STS.U16 [R43+UR9+0x4000], R14 ;  /* 0x0040000e2b007988 */ /* 0x0041e80008000409 */
[----:B---3--:R0:W-:Y:S04]  /*2040*/  STS.U16 [R43+UR9+0x4200], R16 ;  /* 0x004200102b007988 */ /* 0x0081e80008000409 */
[----:B----4-:R0:W-:Y:S04]  /*2050*/  STS.U16 [R43+UR9+0x4400], R20 ;  /* 0x004400142b007988 */ /* 0x0101e80008000409 */
[----:B-----5:R0:W-:Y:S01]  /*2060*/  STS.U16 [R43+UR9+0x4600], R22 ;  /* 0x004600162b007988 */ /* 0x0201e20008000409 */
[----:B-1----:R-:W-:Y:S05]  /*2070*/  @!P0 BRA `(.L_x_9) ;  /* 0x0000000000088947 */ /* 0x002fea0003800000 */
[----:B------:R1:W-:Y:S01]  /*2080*/  STTM.16dp32bit_t0_t15.x4 tmem[UR13], R4 ;  /* 0x00000004000079ed */ /* 0x0003e2000890000d */
[----:B------:R1:W-:Y:S02]  /*2090*/  STTM.16dp32bit_t16_t31.x4 tmem[UR13+0x4], R4 ;  /* 0x00000404000079ed */ /* 0x0003e4000892000d */
.L_x_9:
[----:B------:R-:W2:Y:S02]  /*20a0*/  FENCE.VIEW.ASYNC.T ;  /* 0x00000000000073c6 */ /* 0x000ea40000000200 */
[----:B--2---:R-:W-:Y:S06]  /*20b0*/  BAR.SYNC.DEFER_BLOCKING 0x0 ;  /* 0x0000000000007b1d */ /* 0x004fec0000010000 */
[----:B01----:R-:W0:Y:S01]  /*20c0*/  LDTM.x32 R4, tmem[UR10] ;  /* 0x0000000a000479ee */ /* 0x003e2200082c0000 */
[----:B------:R-:W-:Y:S01]  /*20d0*/  NOP ;  /* 0x0000000000007918 */ /* 0x000fe20000000000 */
[----:B------:R-:W-:Y:S05]  /*20e0*/  @!P0 BRA `(.L_x_10) ;  /* 0x0000000000848947 */ /* 0x000fea0003800000 */
[C---:B0-----:R-:W-:Y:S01]  /*20f0*/  FMUL R4, R51.reuse, R4 ;  /* 0x0000000433047220 */ /* 0x041fe20000400000 */
[C---:B------:R-:W-:Y:S01]  /*2100*/  FMUL R5, R51.reuse, R5 ;  /* 0x0000000533057220 */ /* 0x040fe20000400000 */
        /* <DEDUP_REMOVED lines=29> */
[----:B------:R-:W-:-:S04]  /*22e0*/  FMUL R35, R51, R35 ;  /* 0x0000002333237220 */ /* 0x000fc80000400000 */
[----:B------:R1:W-:Y:S03]  /*22f0*/  STTM.x32 tmem[UR10], R4 ;  /* 0x00000004000079ed */ /* 0x0003e600082c000a */
.L_x_10:
[----:B0-----:R-:W0:Y:S02]  /*2300*/  FENCE.VIEW.ASYNC.T ;  /* 0x00000000000073c6 */ /* 0x001e240000000200 */
[----:B0-----:R-:W-:Y:S01]  /*2310*/  BAR.SYNC.DEFER_BLOCKING 0x0 ;  /* 0x0000000000007b1d */ /* 0x001fe20000010000 */
[----:B------:R-:W-:Y:S01]  /*2320*/  FADD R49, R49, R46 ;  /* 0x0000002e31317221 */ /* 0x000fe20000000000 */
[----:B------:R-:W-:Y:S01]  /*2330*/  UIADD3 UR18, UPT, UPT, UR9, 0x5800, URZ ;  /* 0x0000580009127890 */ /* 0x000fe2000fffe0ff */
[----:B------:R-:W-:Y:S02]  /*2340*/  FSEL R51, R50, -INF , P0 ;  /* 0xff80000032337808 */ /* 0x000fe40000000000 */
[----:B------:R-:W-:-:S05]  /*2350*/  FADD R49, R48, R49 ;  /* 0x0000003130317221 */ /* 0x000fca0000000000 */
[----:B------:R-:W-:Y:S01]  /*2360*/  FSEL R46, R49, 1, P0 ;  /* 0x3f800000312e7808 */ /* 0x000fe20000000000 */
[----:B------:R0:W-:Y:S06]  /*2370*/  MEMBAR.ALL.CTA ;  /* 0x0000000000007992 */ /* 0x0001ec0000008000 */
[----:B0-----:R-:W0:Y:S02]  /*2380*/  FENCE.VIEW.ASYNC.S ;  /* 0x00000000000073c6 */ /* 0x001e240000000000 */
[----:B0-----:R-:W-:Y:S06]  /*2390*/  BAR.SYNC.DEFER_BLOCKING 0x0 ;  /* 0x0000000000007b1d */ /* 0x001fec0000010000 */
[----:B------:R-:W-:Y:S05]  /*23a0*/  @!P1 BRA `(.L_x_11) ;  /* 0x0000000000449947 */ /* 0x000fea0003800000 */
[----:B------:R-:W-:Y:S01]  /*23b0*/  UIADD3 UR4, UPT, UPT, UR9, 0x4000, URZ ;  /* 0x0000400009047890 */ /* 0x000fe2000fffe0ff */
[----:B------:R-:W-:Y:S01]  /*23c0*/  BSSY.RECONVERGENT B0, `(.L_x_12) ;  /* 0x000000e000007945 */ /* 0x000fe20003800200 */
[----:B------:R-:W-:Y:S02]  /*23d0*/  ELECT P0, URZ, PT ;  /* 0x0000000000ff782f */ /* 0x000fe40003800000 */
[----:B------:R-:W-:Y:S01]  /*23e0*/  USHF.R.U32.HI UR4, URZ, 0x4, UR4 ;  /* 0x00000004ff047899 */ /* 0x000fe20008011604 */
[----:B------:R-:W-:Y:S01]  /*23f0*/  UMOV UR14, 0x0 ;  /* 0x00000000000e7882 */ /* 0x000fe20000000000 */
[----:B------:R-:W-:Y:S02]  /*2400*/  UMOV UR15, 0x8100490 ;  /* 0x08100490000f7882 */ /* 0x000fe40000000000 */
[----:B------:R-:W-:Y:S01]  /*2410*/  USGXT.U32 UR4, UR4, 0xe ;  /* 0x0000000e0404789a */ /* 0x000fe20008000000 */
[----:B------:R-:W-:-:S08]  /*2420*/  UMOV UR5, 0xc0004010 ;  /* 0xc000401000057882 */ /* 0x000fd00000000000 */
[----:B------:R0:W-:Y:S01]  /*2430*/  UTCHMMA tmem[UR42], gdesc[UR4], tmem[UR33], tmem[UR14], idesc[UR15], UPT ;  /* 0x00ff0e042a0079ea */ /* 0x0001e2000b800021 */
[----:B------:R-:W-:Y:S05]  /*2440*/  @!P0 BRA `(.L_x_13) ;  /* 0x0000000000148947 */ /* 0x000fea0003800000 */
[----:B0-----:R-:W-:Y:S01]  /*2450*/  UMOV UR4, UR18 ;  /* 0x0000001200047c82 */ /* 0x001fe20008000000 */
[----:B------:R-:W-:Y:S02]  /*2460*/  UMOV UR5, URZ ;  /* 0x000000ff00057c82 */ /* 0x000fe40008000000 */
[----:B------:R-:W-:Y:S02]  /*2470*/  UMOV UR4, UR4 ;  /* 0x0000000400047c82 */ /* 0x000fe40008000000 */
[----:B------:R2:W-:Y:S01]  /*2480*/  UTCBAR [UR4], URZ ;  /* 0x000000ff040073e9 */ /* 0x0005e200080000ff */
[----:B------:R-:W-:Y:S02]  /*2490*/  NOP ;  /* 0x0000000000007918 */ /* 0x000fe40000000000 */
.L_x_13:
[----:B0-2---:R-:W-:Y:S05]  /*24a0*/  BSYNC.RECONVERGENT B0 ;  /* 0x0000000000007941 */ /* 0x005fea0003800200 */
.L_x_12:
[----:B------:R-:W-:Y:S05]  /*24b0*/  BRA `(.L_x_14) ;  /* 0x0000000000087947 */ /* 0x000fea0003800000 */
.L_x_11:
[----:B------:R-:W-:-:S13]  /*24c0*/  ISETP.GE.AND P0, PT, R47, RZ, PT ;  /* 0x000000ff2f00720c */ /* 0x000fda0003f06270 */
[----:B------:R-:W-:Y:S05]  /*24d0*/  @!P0 BRA `(.L_x_15) ;  /* 0x0000001000508947 */ /* 0x000fea0003800000 */
.L_x_14:
[----:B------:R-:W-:Y:S01]  /*24e0*/  USHF.R.U32.HI UR16, URZ, 0x4, UR9 ;  /* 0x00000004ff107899 */ /* 0x000fe20008011609 */
[----:B------:R-:W-:Y:S01]  /*24f0*/  IMAD.SHL.U32 R49, R3, 0x10, RZ ;  /* 0x0000001003317824 */ /* 0x000fe200078e00ff */
[----:B------:R-:W-:Y:S01]  /*2500*/  USHF.R.U32.HI UR28, URZ, 0x4, UR6 ;  /* 0x00000004ff1c7899 */ /* 0x000fe20008011606 */
[----:B------:R-:W-:Y:S01]  /*2510*/  VIADD R50, R47, 0x70 ;  /* 0x000000702f327836 */ /* 0x000fe20000000000 */
[----:B------:R-:W-:Y:S01]  /*2520*/  USGXT.U32 UR16, UR16, 0xe ;  /* 0x0000000e1010789a */ /* 0x000fe20008000000 */
[----:B-1----:R-:W-:Y:S01]  /*2530*/  IMAD.MOV.U32 R12, RZ, RZ, RZ ;  /* 0x000000ffff0c7224 */ /* 0x002fe200078e00ff */
[----:B------:R-:W-:Y:S01]  /*2540*/  USGXT.U32 UR28, UR28, 0xe ;  /* 0x0000000e1c1c789a */ /* 0x000fe20008000000 */
[----:B------:R-:W-:Y:S01]  /*2550*/  IMAD.MOV.U32 R3, RZ, RZ, RZ ;  /* 0x000000ffff037224 */ /* 0x000fe200078e00ff */
[----:B------:R-:W-:Y:S01]  /*2560*/  UIADD3 UR6, UPT, UPT, UR9, 0x5000, URZ ;  /* 0x0000500009067890 */ /* 0x000fe2000fffe0ff */
[----:B------:R-:W-:Y:S01]  /*2570*/  IMAD.MOV.U32 R48, RZ, RZ, R49 ;  /* 0x000000ffff307224 */ /* 0x000fe200078e0031 */
[----:B------:R-:W-:-:S02]  /*2580*/  ULOP3.LUT UR20, UR16, 0x2000000, URZ, 0xfc, !UPT ;  /* 0x0200000010147892 */ /* 0x000fc4000f8efcff */
[----:B------:R-:W-:Y:S02]  /*2590*/  USHF.L.U32 UR30, UR7, 0x4, URZ ;  /* 0x00000004071e7899 */ /* 0x000fe400080006ff */
[----:B------:R-:W-:Y:S02]  /*25a0*/  UIADD3 UR16, UP3, UPT, UR16, 0x2000080, URZ ;  /* 0x0200008010107890 */ /* 0x000fe4000ff7e0ff */
[----:B------:R-:W-:Y:S01]  /*25b0*/  UIADD3 UR14, UP2, UPT, UR28, 0x2, URZ ;  /* 0x000000021c0e7890 */ /* 0x000fe2000ff5e0ff */
[----:B------:R-:W-:Y:S01]  /*25c0*/  UMOV UR5, URZ ;  /* 0x000000ff00057c82 */ /* 0x000fe20008000000 */
[----:B------:R-:W-:Y:S01]  /*25d0*/  UMOV UR4, URZ ;  /* 0x000000ff00047c82 */ /* 0x000fe20008000000 */
[----:B------:R-:W-:Y:S01]  /*25e0*/  USHF.R.U32.HI UR6, URZ, 0x4, UR6 ;  /* 0x00000004ff067899 */ /* 0x000fe20008011606 */
[----:B------:R-:W-:Y:S01]  /*25f0*/  IMAD.U32 R47, RZ, RZ, UR30 ;  /* 0x0000001eff2f7e24 */ /* 0x000fe2000f8e00ff */
[----:B------:R-:W-:Y:S02]  /*2600*/  UIADD3.X UR17, UPT, UPT, UR5, 0x40004040, URZ, UP3, !UPT ;  /* 0x4000404005117890 */ /* 0x000fe40009ffe4ff */
[----:B------:R-:W-:-:S02]  /*2610*/  UIADD3.X UR15, UPT, UPT, UR4, 0x40004040, URZ, UP2, !UPT ;  /* 0x40004040040f7890 */ /* 0x000fc400097fe4ff */
[----:B------:R-:W-:Y:S02]  /*2620*/  UIADD3 UR34, UP2, UPT, UR16, 0x80, URZ ;  /* 0x0000008010227890 */ /* 0x000fe4000ff5e0ff */
[----:B------:R-:W-:Y:S02]  /*2630*/  UIADD3 UR36, UP3, UPT, UR16, 0x100, URZ ;  /* 0x0000010010247890 */ /* 0x000fe4000ff7e0ff */
[----:B------:R-:W-:Y:S02]  /*2640*/  USGXT.U32 UR29, UR6, 0xe ;  /* 0x0000000e061d789a */ /* 0x000fe40008000000 */
[----:B------:R-:W-:Y:S01]  /*2650*/  UISETP.NE.U32.AND UP1, UPT, UR19, URZ, UPT ;  /* 0x000000ff1300728c */ /* 0x000fe2000bf25070 */
[----:B------:R-:W-:Y:S01]  /*2660*/  UMOV UR31, 0x1 ;  /* 0x00000001001f7882 */ /* 0x000fe20000000000 */
[----:B------:R-:W0:Y:S01]  /*2670*/  LDCU UR43, c[0x0][0x3a8] ;  /* 0x00007500ff2b77ac */ /* 0x000e220008000800 */
[----:B------:R-:W-:Y:S02]  /*2680*/  UIADD3.X UR35, UPT, UPT, UR17, URZ, URZ, UP2, !UPT ;  /* 0x000000ff11237290 */ /* 0x000fe400097fe4ff */
[----:B------:R-:W-:-:S02]  /*2690*/  UIADD3.X UR37, UPT, UPT, UR17, URZ, URZ, UP3, !UPT ;  /* 0x000000ff11257290 */ /* 0x000fc40009ffe4ff */
[----:B------:R-:W-:Y:S02]  /*26a0*/  UIADD3.64 UR38, UPT, UPT, UR14, 0x2, URZ ;  /* 0x000000020e267897 */ /* 0x000fe4000fffe0ff */
[----:B------:R-:W-:Y:S01]  /*26b0*/  UIADD3.64 UR40, UPT, UPT, UR14, 0x4, URZ ;  /* 0x000000040e287897 */ /* 0x000fe2000fffe0ff */
[----:B------:R-:W-:Y:S01]  /*26c0*/  UMOV UR6, URZ ;  /* 0x000000ff00067c82 */ /* 0x000fe20008000000 */
[----:B------:R-:W-:Y:S01]  /*26d0*/  UMOV UR7, URZ ;  /* 0x000000ff00077c82 */ /* 0x000fe20008000000 */
[----:B------:R-:W-:-:S09]  /*26e0*/  UMOV UR32, UR18 ;  /* 0x0000001200207c82 */ /* 0x000fd20008000000 */
.L_x_20:
[----:B------:R-:W-:-:S04]  /*26f0*/  IMAD.WIDE R4, R48, 0x2, R62 ;  /* 0x0000000230047825 */ /* 0x000fc800078e023e */
[C---:B------:R-:W-:Y:S02]  /*2700*/  IMAD.WIDE R8, R48.reuse, 0x2, R58 ;  /* 0x0000000230087825 */ /* 0x040fe400078e023a */
[----:B------:R-:W2:Y:S02]  /*2710*/  LDG.E.U16 R4, desc[UR26][R4.64] ;  /* 0x0000001a04047981 */ /* 0x000ea4000c1e1500 */
[C---:B------:R-:W-:Y:S02]  /*2720*/  IMAD.WIDE R6, R48.reuse, 0x2, R60 ;  /* 0x0000000230067825 */ /* 0x040fe400078e023c */
[----:B------:R-:W3:Y:S02]  /*2730*/  LDG.E.U16 R8, desc[UR26][R8.64] ;  /* 0x0000001a08087981 */ /* 0x000ee4000c1e1500 */
[----:B------:R-:W-:Y:S02]  /*2740*/  IMAD.WIDE R10, R48, 0x2, R56 ;  /* 0x00000002300a7825 */ /* 0x000fe400078e0238 */
[----:B------:R-:W4:Y:S04]  /*2750*/  LDG.E.U16 R7, desc[UR26][R6.64] ;  /* 0x0000001a06077981 */ /* 0x000f28000c1e1500 */
[----:B------:R-:W5:Y:S01]  /*2760*/  LDG.E.U16 R11, desc[UR26][R10.64] ;  /* 0x0000001a0a0b7981 */ /* 0x000f62000c1e1500 */
[----:B------:R-:W-:-:S02]  /*2770*/  UMOV UR4, 0x1 ;  /* 0x0000000100047882 */ /* 0x000fc40000000000 */
[----:B------:R-:W-:-:S04]  /*2780*/  @!UP0 UIADD3 UR4, UPT, UPT, -UR4, 0x100000, URZ ;  /* 0x0010000004048890 */ /* 0x000fc8000fffe1ff */
[----:B------:R-:W-:Y:S02]  /*2790*/  @!UP0 USHF.L.U32 UR5, UR4, 0xb, URZ ;  /* 0x0000000b04058899 */ /* 0x000fe400080006ff */
[----:B------:R-:W-:Y:S01]  /*27a0*/  @!UP0 USHF.L.U32 UR4, UR4, 0x1, URZ ;  /* 0x0000000104048899 */ /* 0x000fe200080006ff */
[----:B------:R-:W-:Y:S01]  /*27b0*/  VOTEU.ALL UP2, P6 ;  /* 0x0000000000ff7886 */ /* 0x000fe20003040000 */
[----:B--2---:R1:W-:Y:S04]  /*27c0*/  STS.U16 [R39+UR9+0x4800], R4 ;  /* 0x0048000427007988 */ /* 0x0043e80008000409 */
[----:B---3--:R1:W-:Y:S04]  /*27d0*/  STS.U16 [R39+UR9+0x4c00], R8 ;  /* 0x004c000827007988 */ /* 0x0083e80008000409 */
[----:B----4-:R1:W-:Y:S04]  /*27e0*/  STS.U16 [R38+UR9+0x4a00], R7 ;  /* 0x004a000726007988 */ /* 0x0103e80008000409 */
[----:B-----5:R1:W-:Y:S01]  /*27f0*/  STS.U16 [R38+UR9+0x4e00], R11 ;  /* 0x004e000b26007988 */ /* 0x0203e20008000409 */
[----:B------:R2:W-:Y:S06]  /*2800*/  MEMBAR.ALL.CTA ;  /* 0x0000000000007992 */ /* 0x0005ec0000008000 */
[----:B--2---:R-:W-:Y:S04]  /*2810*/  FENCE.VIEW.ASYNC.S ;  /* 0x00000000000073c6 */ /* 0x004fe80000000000 */
[----:B------:R-:W2:Y:S02]  /*2820*/  FENCE.VIEW.ASYNC.S ;  /* 0x00000000000073c6 */ /* 0x000ea40000000000 */
[----:B--2---:R1:W2:Y:S02]  /*2830*/  @!UP2 SYNCS.EXCH.64 URZ, [UR9+0x5810], UR4 ;  /* 0x0058100409ffa5b2 */ /* 0x0042a40008000100 */
[----:B--2---:R-:W-:Y:S06]  /*2840*/  BAR.SYNC.DEFER_BLOCKING 0x0 ;  /* 0x0000000000007b1d */ /* 0x004fec0000010000 */
[----:B-1----:R-:W-:Y:S05]  /*2850*/  BRA.U UP1, `(.L_x_16) ;  /* 0x0000000101507547 */ /* 0x002fea000b800000 */
[----:B------:R-:W-:Y:S01]  /*2860*/  UIADD3 UR4, UPT, UPT, UR9, 0x5810, URZ ;  /* 0x0000581009047890 */ /* 0x000fe2000fffe0ff */
[----:B------:R-:W-:Y:S01]  /*2870*/  UMOV UR21, 0x40004040 ;  /* 0x4000404000157882 */ /* 0x000fe20000000000 */
[----:B------:R-:W-:Y:S01]  /*2880*/  UMOV UR18, UR28 ;  /* 0x0000001c00127c82 */ /* 0x000fe20008000000 */
[----:B------:R-:W-:Y:S01]  /*2890*/  UMOV UR19, 0x40004040 ;  /* 0x4000404000137882 */ /* 0x000fe20000000000 */
[----:B------:R-:W-:Y:S01]  /*28a0*/  UMOV UR22, 0x0 ;  /* 0x0000000000167882 */ /* 0x000fe20000000000 */
[----:B------:R-:W-:Y:S01]  /*28b0*/  UMOV UR23, 0x8048490 ;  /* 0x0804849000177882 */ /* 0x000fe20000000000 */
[----:B------:R-:W-:Y:S01]  /*28c0*/  UMOV UR24, 0x0 ;  /* 0x0000000000187882 */ /* 0x000fe20000000000 */
[----:B------:R-:W-:Y:S01]  /*28d0*/  UMOV UR25, 0x8048490 ;  /* 0x0804849000197882 */ /* 0x000fe20000000000 */
[----:B------:R-:W-:Y:S01]  /*28e0*/  UMOV UR44, 0x0 ;  /* 0x00000000002c7882 */ /* 0x000fe20000000000 */
[----:B------:R-:W-:Y:S01]  /*28f0*/  UMOV UR45, 0x8048490 ;  /* 0x08048490002d7882 */ /* 0x000fe20000000000 */
[----:B------:R1:W-:Y:S01]  /*2900*/  UTCHMMA gdesc[UR20], gdesc[UR18], tmem[UR11], tmem[UR22], idesc[UR23], !UPT ;  /* 0x00ff1612140075ea */ /* 0x0003e2000f80000b */
[----:B------:R-:W-:Y:S01]  /*2910*/  UMOV UR5, URZ ;  /* 0x000000ff00057c82 */ /* 0x000fe20008000000 */
        /* <DEDUP_REMOVED lines=8> */
.L_x_16:
[----:B------:R-:W2:Y:S01]  /*29a0*/  SYNCS.PHASECHK.TRANS64.TRYWAIT P0, [UR9+0x5810], RZ ;  /* 0x005810ffff0075a7 */ /* 0x000ea20008001109 */
[----:B------:R-:W-:Y:S01]  /*29b0*/  IADD3 R13, P1, PT, R41, UR6, RZ ;  /* 0x00000006290d7c10 */ /* 0x000fe2000ff3e0ff */
[----:B--2---:R-:W-:-:S12]  /*29c0*/  @!P0 BRA `(.L_x_17) ;  /* 0x00000024004c8947 */ /* 0x004fd80003800000 */
.L_x_25:
[----:B------:R-:W-:Y:S01]  /*29d0*/  BAR.SYNC.DEFER_BLOCKING 0x0 ;  /* 0x0000000000007b1d */ /* 0x000fe20000010000 */
[----:B------:R-:W-:Y:S02]  /*29e0*/  IADD3.X R14, PT, PT, RZ, UR7, RZ, P1, !PT ;  /* 0x00000007ff0e7c10 */ /* 0x000fe40008ffe4ff */
[C---:B------:R-:W-:Y:S02]  /*29f0*/  IADD3 R15, P2, PT, R13.reuse, 0x10, RZ ;  /* 0x000000100d0f7810 */ /* 0x040fe40007f5e0ff */
[C---:B------:R-:W-:Y:S02]  /*2a00*/  IADD3 R17, P0, PT, R13.reuse, 0x12, RZ ;  /* 0x000000120d117810 */ /* 0x040fe40007f1e0ff */
[----:B------:R-:W-:Y:S01]  /*2a10*/  IADD3 R19, P1, PT, R13, 0x13, RZ ;  /* 0x000000130d137810 */ /* 0x000fe20007f3e0ff */
[----:B------:R-:W-:Y:S01]  /*2a20*/  LDTM.16dp32bit_t0_t15.x8 R4, tmem[UR12] ;  /* 0x0000000c000479ee */ /* 0x000fe20008980000 */
[----:B------:R-:W2:Y:S01]  /*2a30*/  LDTM.16dp32bit_t16_t31.x8 R4, tmem[UR12+0x8] ;  /* 0x0000080c000479ee */ /* 0x000ea200089a0000 */
[-C--:B------:R-:W-:Y:S01]  /*2a40*/  ISETP.GT.U32.AND P4, PT, R17, R42.reuse, PT ;  /* 0x0000002a1100720c */ /* 0x080fe20003f84070 */
[--C-:B------:R-:W-:Y:S01]  /*2a50*/  IMAD.X R16, RZ, RZ, R14.reuse, P2 ;  /* 0x000000ffff107224 */ /* 0x100fe200010e060e */
[----:B------:R-:W-:Y:S01]  /*2a60*/  IADD3 R17, P2, PT, R13, 0x14, RZ ;  /* 0x000000140d117810 */ /* 0x000fe20007f5e0ff */
[--C-:B------:R-:W-:Y:S01]  /*2a70*/  IMAD.X R18, RZ, RZ, R14.reuse, P0 ;  /* 0x000000ffff127224 */ /* 0x100fe200000e060e */
[----:B------:R-:W-:Y:S01]  /*2a80*/  ISETP.GT.U32.AND P3, PT, R19, R42, PT ;  /* 0x0000002a1300720c */ /* 0x000fe20003f64070 */
[--C-:B------:R-:W-:Y:S01]  /*2a90*/  IMAD.X R20, RZ, RZ, R14.reuse, P1 ;  /* 0x000000ffff147224 */ /* 0x100fe200008e060e */
[C---:B------:R-:W-:Y:S01]  /*2aa0*/  IADD3 R19, P0, PT, R13.reuse, 0x15, RZ ;  /* 0x000000150d137810 */ /* 0x040fe20007f1e0ff */
[----:B------:R-:W-:Y:S01]  /*2ab0*/  IMAD.X R22, RZ, RZ, R14, P2 ;  /* 0x000000ffff167224 */ /* 0x000fe200010e060e */
[----:B------:R-:W-:-:S02]  /*2ac0*/  IADD3 R21, P1, PT, R13, 0x16, RZ ;  /* 0x000000160d157810 */ /* 0x000fc40007f3e0ff */
[----:B------:R-:W-:Y:S01]  /*2ad0*/  IADD3 R23, P2, PT, R13, 0x17, RZ ;  /* 0x000000170d177810 */ /* 0x000fe20007f5e0ff */
[--C-:B------:R-:W-:Y:S01]  /*2ae0*/  IMAD.X R24, RZ, RZ, R14.reuse, P0 ;  /* 0x000000ffff187224 */ /* 0x100fe200000e060e */
[----:B------:R-:W-:Y:S01]  /*2af0*/  ISETP.GT.U32.AND P0, PT, R17, R42, PT ;  /* 0x0000002a1100720c */ /* 0x000fe20003f04070 */
[----:B------:R-:W-:Y:S01]  /*2b00*/  IMAD.X R17, RZ, RZ, R14, P1 ;  /* 0x000000ffff117224 */ /* 0x000fe200008e060e */
[----:B------:R-:W-:Y:S01]  /*2b10*/  IADD3.X R14, PT, PT, RZ, R14, RZ, P2, !PT ;  /* 0x0000000eff0e7210 */ /* 0x000fe200017fe4ff */
[----:B------:R-:W3:Y:S01]  /*2b20*/  @!P6 SYNCS.CCTL.IV [UR9+0x5810] ;  /* 0x00581000ff00e9b1 */ /* 0x000ee20008000009 */
[CC--:B------:R-:W-:Y:S01]  /*2b30*/  ISETP.GT.U32.AND P2, PT, R15.reuse, R42.reuse, PT ;  /* 0x0000002a0f00720c */ /* 0x0c0fe20003f44070 */
[----:B------:R-:W-:Y:S01]  /*2b40*/  NOP ;  /* 0x0000000000007918 */ /* 0x000fe20000000000 */
[----:B------:R-:W-:Y:S01]  /*2b50*/  ISETP.GE.U32.AND P1, PT, R15, R42, PT ;  /* 0x0000002a0f00720c */ /* 0x000fe20003f26070 */
[----:B------:R-:W-:Y:S01]  /*2b60*/  IMAD.U32 R15, R12, -0x80000000, RZ ;  /* 0x800000000c0f7824 */ /* 0x000fe200078e00ff */
[----:B------:R-:W-:-:S02]  /*2b70*/  ISETP.GT.U32.AND.EX P2, PT, R16, RZ, PT, P2 ;  /* 0x000000ff1000720c */ /* 0x000fc40003f44120 */
[----:B------:R-:W-:Y:S01]  /*2b80*/  ISETP.GE.U32.AND.EX P1, PT, R16, RZ, PT, P1 ;  /* 0x000000ff1000720c */ /* 0x000fe20003f26110 */
[----:B0-2---:R-:W-:Y:S01]  /*2b90*/  FMUL R4, R4, UR43 ;  /* 0x0000002b04047c20 */ /* 0x005fe20008400000 */
[----:B------:R-:W-:Y:S01]  /*2ba0*/  FMUL R5, R5, UR43 ;  /* 0x0000002b05057c20 */ /* 0x000fe20008400000 */
[----:B------:R-:W-:Y:S01]  /*2bb0*/  FMUL R6, R6, UR43 ;  /* 0x0000002b06067c20 */ /* 0x000fe20008400000 */
[----:B------:R-:W-:Y:S01]  /*2bc0*/  ISETP.GT.U32.AND.EX P4, PT, R18, RZ, PT, P4 ;  /* 0x000000ff1200720c */ /* 0x000fe20003f84140 */
[----:B------:R-:W-:Y:S01]  /*2bd0*/  FMUL R7, R7, UR43 ;  /* 0x0000002b07077c20 */ /* 0x000fe20008400000 */
[----:B------:R-:W-:Y:S01]  /*2be0*/  FSEL R13, R4, -INF , !P2 ;  /* 0xff800000040d7808 */ /* 0x000fe20005000000 */
[----:B------:R-:W-:Y:S01]  /*2bf0*/  FMUL R8, R8, UR43 ;  /* 0x0000002b08087c20 */ /* 0x000fe20008400000 */
[----:B------:R-:W-:Y:S01]  /*2c00*/  FSEL R5, R5, -INF , !P1 ;  /* 0xff80000005057808 */ /* 0x000fe20004800000 */
[----:B------:R-:W-:Y:S01]  /*2c10*/  FMUL R9, R9, UR43 ;  /* 0x0000002b09097c20 */ /* 0x000fe20008400000 */
[-C--:B------:R-:W-:Y:S01]  /*2c20*/  ISETP.GT.U32.AND P2, PT, R19, R42.reuse, PT ;  /* 0x0000002a1300720c */ /* 0x080fe20003f44070 */
[----:B------:R-:W-:Y:S01]  /*2c30*/  FMUL R10, R10, UR43 ;  /* 0x0000002b0a0a7c20 */ /* 0x000fe20008400000 */
[----:B------:R-:W-:Y:S01]  /*2c40*/  ISETP.GT.U32.AND P1, PT, R21, R42, PT ;  /* 0x0000002a1500720c */ /* 0x000fe20003f24070 */
[----:B------:R-:W-:Y:S01]  /*2c50*/  FMUL R11, R11, UR43 ;  /* 0x0000002b0b0b7c20 */ /* 0x000fe20008400000 */
[----:B------:R-:W-:-:S02]  /*2c60*/  FSEL R6, R6, -INF , !P4 ;  /* 0xff80000006067808 */ /* 0x000fc40006000000 */
[----:B------:R-:W-:Y:S02]  /*2c70*/  ISETP.GT.U32.AND.EX P3, PT, R20, RZ, PT, P3 ;  /* 0x000000ff1400720c */ /* 0x000fe40003f64130 */
[----:B------:R-:W-:Y:S02]  /*2c80*/  ISETP.GT.U32.AND.EX P0, PT, R22, RZ, PT, P0 ;  /* 0x000000ff1600720c */ /* 0x000fe40003f04100 */
[----:B------:R-:W-:Y:S02]  /*2c90*/  ISETP.GT.U32.AND P4, PT, R23, R42, PT ;  /* 0x0000002a1700720c */ /* 0x000fe40003f84070 */
[----:B------:R-:W-:Y:S02]  /*2ca0*/  ISETP.GT.U32.AND.EX P2, PT, R24, RZ, PT, P2 ;  /* 0x000000ff1800720c */ /* 0x000fe40003f44120 */
[----:B------:R-:W-:Y:S02]  /*2cb0*/  ISETP.GT.U32.AND.EX P1, PT, R17, RZ, PT, P1 ;  /* 0x000000ff1100720c */ /* 0x000fe40003f24110 */
[----:B------:R-:W-:-:S02]  /*2cc0*/  FSEL R7, R7, -INF , !P3 ;  /* 0xff80000007077808 */ /* 0x000fc40005800000 */
[----:B------:R-:W-:Y:S02]  /*2cd0*/  FSEL R8, R8, -INF , !P0 ;  /* 0xff80000008087808 */ /* 0x000fe40004000000 */
[----:B------:R-:W-:Y:S02]  /*2ce0*/  FMNMX3 R4, R13, R5, R6, !PT ;  /* 0x000000050d047276 */ /* 0x000fe40007800006 */
[----:B------:R-:W-:Y:S02]  /*2cf0*/  ISETP.GT.U32.AND.EX P4, PT, R14, RZ, PT, P4 ;  /* 0x000000ff0e00720c */ /* 0x000fe40003f84140 */
[----:B------:R-:W-:Y:S02]  /*2d00*/  FSEL R9, R9, -INF , !P2 ;  /* 0xff80000009097808 */ /* 0x000fe40005000000 */
[----:B------:R-:W-:Y:S02]  /*2d10*/  FSEL R10, R10, -INF , !P1 ;  /* 0xff8000000a0a7808 */ /* 0x000fe40004800000 */
[----:B------:R-:W-:-:S02]  /*2d20*/  FMNMX3 R4, R4, R7, R8, !PT ;  /* 0x0000000704047276 */ /* 0x000fc40007800008 */
[----:B------:R-:W-:Y:S02]  /*2d30*/  FSEL R11, R11, -INF , !P4 ;  /* 0xff8000000b0b7808 */ /* 0x000fe40006000000 */
[----:B------:R-:W-:-:S04]  /*2d40*/  FMNMX3 R4, R4, R9, R10, !PT ;  /* 0x0000000904047276 */ /* 0x000fc8000780000a */
[----:B------:R-:W-:-:S05]  /*2d50*/  FMNMX R4, R11, R4, !PT ;  /* 0x000000040b047209 */ /* 0x000fca0007800000 */
[----:B------:R-:W0:Y:S02]  /*2d60*/  SHFL.BFLY PT, R66, R4, 0x10, 0x1f ;  /* 0x0e001f0004427f89 */ /* 0x000e2400000e0000 */
[----:B0-----:R-:W-:-:S05]  /*2d70*/  FMNMX3 R66, R4, R66, R51, !PT ;  /* 0x0000004204427276 */ /* 0x001fca0007800033 */
[----:B------:R-:W-:Y:S01]  /*2d80*/  FADD R14, -R66, R51 ;  /* 0x00000033420e7221 */ /* 0x000fe20000000100 */
[--C-:B------:R-:W-:Y:S01]  /*2d90*/  FADD R13, R13, -R66.reuse ;  /* 0x800000420d0d7221 */ /* 0x100fe20000000000 */
[--C-:B------:R-:W-:Y:S01]  /*2da0*/  FADD R5, R5, -R66.reuse ;  /* 0x8000004205057221 */ /* 0x100fe20000000000 */
[--C-:B------:R-:W-:Y:S01]  /*2db0*/  FADD R6, R6, -R66.reuse ;  /* 0x8000004206067221 */ /* 0x100fe20000000000 */
[----:B------:R-:W-:Y:S01]  /*2dc0*/  FMUL R51, R14, 1.4426950216293334961 ;  /* 0x3fb8aa3b0e337820 */ /* 0x000fe20000400000 */
[----:B------:R-:W-:Y:S01]  /*2dd0*/  FMUL R52, R13, 1.4426950216293334961 ;  /* 0x3fb8aa3b0d347820 */ /* 0x000fe20000400000 */
[----:B------:R-:W-:Y:S01]  /*2de0*/  FMUL R5, R5, 1.4426950216293334961 ;  /* 0x3fb8aa3b05057820 */ /* 0x000fe20000400000 */
[----:B------:R-:W-:Y:S01]  /*2df0*/  FMUL R6, R6, 1.4426950216293334961 ;  /* 0x3fb8aa3b06067820 */ /* 0x000fe20000400000 */
[--C-:B------:R-:W-:Y:S01]  /*2e00*/  FADD R7, R7, -R66.reuse ;  /* 0x8000004207077221 */ /* 0x100fe20000000000 */
[--C-:B------:R-:W-:Y:S01]  /*2e10*/  FADD R8, R8, -R66.reuse ;  /* 0x8000004208087221 */ /* 0x100fe20000000000 */
[----:B------:R-:W3:Y:S01]  /*2e20*/  MUFU.EX2 R51, R51 ;  /* 0x0000003300337308 */ /* 0x000ee20000000800 */
[--C-:B------:R-:W-:Y:S01]  /*2e30*/  FADD R9, R9, -R66.reuse ;  /* 0x8000004209097221 */ /* 0x100fe20000000000 */
[----:B------:R-:W-:Y:S01]  /*2e40*/  FMUL R7, R7, 1.4426950216293334961 ;  /* 0x3fb8aa3b07077820 */ /* 0x000fe20000400000 */
[----:B------:R-:W-:Y:S01]  /*2e50*/  FMUL R8, R8, 1.4426950216293334961 ;  /* 0x3fb8aa3b08087820 */ /* 0x000fe20000400000 */
[--C-:B------:R-:W-:Y:S01]  /*2e60*/  FADD R10, R10, -R66.reuse ;  /* 0x800000420a0a7221 */ /* 0x100fe20000000000 */
[----:B------:R-:W-:Y:S01]  /*2e70*/  FMUL R9, R9, 1.4426950216293334961 ;  /* 0x3fb8aa3b09097820 */ /* 0x000fe20000400000 */
[----:B------:R-:W-:-:S02]  /*2e80*/  FADD R11, R11, -R66 ;  /* 0x800000420b0b7221 */ /* 0x000fc40000000000 */
[----:B------:R-:W-:Y:S01]  /*2e90*/  MUFU.EX2 R52, R52 ;  /* 0x0000003400347308 */ /* 0x000fe20000000800 */
[----:B------:R-:W-:Y:S01]  /*2ea0*/  FMUL R10, R10, 1.4426950216293334961 ;  /* 0x3fb8aa3b0a0a7820 */ /* 0x000fe20000400000 */
[----:B------:R-:W-:-:S06]  /*2eb0*/  FMUL R12, R11, 1.4426950216293334961 ;  /* 0x3fb8aa3b0b0c7820 */ /* 0x000fcc0000400000 */
[----:B------:R-:W0:Y:S01]  /*2ec0*/  MUFU.EX2 R13, R5 ;  /* 0x00000005000d7308 */ /* 0x000e220000000800 */
[----:B---3--:R2:W-:Y:S01]  /*2ed0*/  STSM.16.M88 [R45+0x4800], R51 ;  /* 0x004800332d007844 */ /* 0x0085e20000000000 */
[----:B------:R-:W-:Y:S06]  /*2ee0*/  BAR.SYNC.DEFER_BLOCKING 0x0 ;  /* 0x0000000000007b1d */ /* 0x000fec0000010000 */
[----:B------:R-:W3:Y:S01]  /*2ef0*/  MUFU.EX2 R53, R6 ;  /* 0x0000000600357308 */ /* 0x000ee20000000800 */
[----:B0-----:R-:W-:-:S07]  /*2f00*/  FADD R4, R52, R13 ;  /* 0x0000000d34047221 */ /* 0x001fce0000000000 */
[----:B------:R0:W4:Y:S08]  /*2f10*/  MUFU.EX2 R14, R7 ;  /* 0x00000007000e7308 */ /* 0x0001300000000800 */
[----:B------:R-:W5:Y:S01]  /*2f20*/  MUFU.EX2 R54, R8 ;  /* 0x0000000800367308 */ /* 0x000f620000000800 */
[----:B---3--:R-:W-:Y:S01]  /*2f30*/  FADD R5, R53, R4 ;  /* 0x0000000435057221 */ /* 0x008fe20000000000 */
[----:B------:R2:W3:Y:S01]  /*2f40*/  LDSM.16.M88 R69, [R44+UR9+0x4800] ;  /* 0x004800092c45783b */ /* 0x0004e20008000000 */
[----:B------:R-:W1:Y:S01]  /*2f50*/  SYNCS.PHASECHK.TRANS64.TRYWAIT P0, [UR32], R15 ;  /* 0x0000000fff0075a7 */ /* 0x000e620008001120 */
[----:B0-----:R-:W-:-:S04]  /*2f60*/  IMAD.WIDE R6, R47, 0x2, R72 ;  /* 0x000000022f067825 */ /* 0x001fc800078e0248 */
[----:B------:R0:W2:Y:S01]  /*2f70*/  MUFU.EX2 R17, R9 ;  /* 0x0000000900117308 */ /* 0x0000a20000000800 */
[----:B----4-:R-:W-:-:S07]  /*2f80*/  FADD R5, R14, R5 ;  /* 0x000000050e057221 */ /* 0x010fce0000000000 */
[----:B------:R4:W4:Y:S01]  /*2f90*/  MUFU.EX2 R18, R10 ;  /* 0x0000000a00127308 */ /* 0x0009220000000800 */
[----:B-----5:R-:W-:Y:S01]  /*2fa0*/  FADD R5, R54, R5 ;  /* 0x0000000536057221 */ /* 0x020fe20000000000 */
[----:B0-----:R-:W-:-:S06]  /*2fb0*/  IMAD.WIDE R8, R47, 0x2, R70 ;  /* 0x000000022f087825 */ /* 0x001fcc00078e0246 */
[----:B------:R-:W0:Y:S01]  /*2fc0*/  MUFU.EX2 R55, R12 ;  /* 0x0000000c00377308 */ /* 0x000e220000000800 */
[----:B--2---:R-:W-:Y:S01]  /*2fd0*/  FADD R5, R17, R5 ;  /* 0x0000000511057221 */ /* 0x004fe20000000000 */
[----:B----4-:R-:W-:-:S04]  /*2fe0*/  IMAD.WIDE R10, R47, 0x2, R64 ;  /* 0x000000022f0a7825 */ /* 0x010fc800078e0240 */
[----:B------:R-:W-:-:S04]  /*2ff0*/  FADD R5, R18, R5 ;  /* 0x0000000512057221 */ /* 0x000fc80000000000 */
[----:B0-----:R-:W-:Y:S01]  /*3000*/  FADD R68, R55, R5 ;  /* 0x0000000537447221 */ /* 0x001fe20000000000 */
[----:B------:R-:W-:-:S04]  /*3010*/  IMAD.WIDE R4, R47, 0x2, R74 ;  /* 0x000000022f047825 */ /* 0x000fc800078e024a */
[----:B------:R0:W2:Y:S01]  /*3020*/  SHFL.BFLY PT, R67, R68, 0x10, 0x1f ;  /* 0x0e001f0044437f89 */ /* 0x0000a200000e0000 */
[----:B-1-3--:R-:W-:Y:S05]  /*3030*/  @!P0 BRA `(.L_x_18) ;  /* 0x0000001c00bc8947 */ /* 0x00afea0003800000 */
.L_x_26:
[----:B------:R-:W3:Y:S04]  /*3040*/  LDG.E.U16 R76, desc[UR26][R4.64] ;  /* 0x0000001a044c7981 */ /* 0x000ee8000c1e1500 */
[----:B------:R-:W4:Y:S04]  /*3050*/  LDG.E.U16 R77, desc[UR26][R6.64] ;  /* 0x0000001a064d7981 */ /* 0x000f28000c1e1500 */
[----:B------:R-:W5:Y:S04]  /*3060*/  LDG.E.U16 R12, desc[UR26][R8.64] ;  /* 0x0000001a080c7981 */ /* 0x000f68000c1e1500 */
[----:B--2---:R-:W2:Y:S01]  /*3070*/  LDG.E.U16 R16, desc[UR26][R10.64] ;  /* 0x0000001a0a107981 */ /* 0x004ea2000c1e1500 */
[----:B------:R-:W-:Y:S01]  /*3080*/  F2FP.BF16.F32.PACK_AB R52, R13, R52 ;  /* 0x000000340d34723e */ /* 0x000fe200000010ff */
[----:B------:R-:W-:Y:S01]  /*3090*/  ULEA UR32, UR31, UR9, 0x3 ;  /* 0x000000091f207291 */ /* 0x000fe2000f8e18ff */
[----:B------:R-:W-:Y:S01]  /*30a0*/  F2FP.BF16.F32.PACK_AB R53, R14, R53 ;  /* 0x000000350e35723e */ /* 0x000fe200000010ff */
[----:B0-----:R-:W-:Y:S01]  /*30b0*/  FADD R68, R68, R67 ;  /* 0x0000004344447221 */ /* 0x001fe20000000000 */
[----:B------:R-:W-:Y:S01]  /*30c0*/  F2FP.BF16.F32.PACK_AB R54, R17, R54 ;  /* 0x000000361136723e */ /* 0x000fe200000010ff */
[----:B------:R-:W-:Y:S01]  /*30d0*/  UIADD3 UR32, UPT, UPT, UR32, 0x5800, URZ ;  /* 0x0000580020207890 */ /* 0x000fe2000fffe0ff */
[----:B------:R-:W-:-:S04]  /*30e0*/  F2FP.BF16.F32.PACK_AB R55, R55, R18 ;  /* 0x000000123737723e */ /* 0x000fc800000010ff */
[----:B------:R-:W-:Y:S01]  /*30f0*/  STTM.16dp32bit_t0_t15.x4 tmem[UR13], R52 ;  /* 0x00000034000079ed */ /* 0x000fe2000890000d */
[----:B------:R0:W-:Y:S02]  /*3100*/  STTM.16dp32bit_t16_t31.x4 tmem[UR13+0x4], R52 ;  /* 0x00000434000079ed */ /* 0x0001e4000892000d */
[----:B0-----:R-:W-:Y:S01]  /*3110*/  IMAD.MOV.U32 R52, RZ, RZ, R3 ;  /* 0x000000ffff347224 */ /* 0x001fe200078e0003 */
[----:B---3--:R-:W-:Y:S04]  /*3120*/  STS.U16 [R43+UR9+0x5000], R76 ;  /* 0x0050004c2b007988 */ /* 0x008fe80008000409 */
[----:B----4-:R-:W-:Y:S04]  /*3130*/  STS.U16 [R43+UR9+0x5200], R77 ;  /* 0x0052004d2b007988 */ /* 0x010fe80008000409 */
[----:B-----5:R-:W-:Y:S04]  /*3140*/  STS.U16 [R43+UR9+0x5400], R12 ;  /* 0x0054000c2b007988 */ /* 0x020fe80008000409 */
[----:B--2---:R0:W-:Y:S01]  /*3150*/  STS.U16 [R43+UR9+0x5600], R16 ;  /* 0x005600102b007988 */ /* 0x0041e20008000409 */
[----:B------:R-:W1:Y:S02]  /*3160*/  FENCE.VIEW.ASYNC.T ;  /* 0x00000000000073c6 */ /* 0x000e640000000200 */
[----:B-1----:R-:W-:Y:S06]  /*3170*/  BAR.SYNC.DEFER_BLOCKING 0x0 ;  /* 0x0000000000007b1d */ /* 0x002fec0000010000 */
[----:B0-----:R-:W0:Y:S01]  /*3180*/  LDTM.x32 R4, tmem[UR10] ;  /* 0x0000000a000479ee */ /* 0x001e2200082c0000 */
[----:B------:R-:W-:Y:S01]  /*3190*/  NOP ;  /* 0x0000000000007918 */ /* 0x000fe20000000000 */
        /* <DEDUP_REMOVED lines=32> */
[----:B------:R0:W-:Y:S01]  /*33a0*/  STTM.x32 tmem[UR10], R4 ;  /* 0x00000004000079ed */ /* 0x0001e200082c000a */
[----:B------:R-:W1:Y:S02]  /*33b0*/  FENCE.VIEW.ASYNC.T ;  /* 0x00000000000073c6 */ /* 0x000e640000000200 */
[----:B-1----:R-:W-:Y:S06]  /*33c0*/  BAR.SYNC.DEFER_BLOCKING 0x0 ;  /* 0x0000000000007b1d */ /* 0x002fec0000010000 */
[----:B------:R1:W-:Y:S06]  /*33d0*/  MEMBAR.ALL.CTA ;  /* 0x0000000000007992 */ /* 0x0003ec0000008000 */
[----:B-1----:R-:W1:Y:S02]  /*33e0*/  FENCE.VIEW.ASYNC.S ;  /* 0x00000000000073c6 */ /* 0x002e640000000000 */
[----:B-1----:R-:W-:Y:S06]  /*33f0*/  BAR.SYNC.DEFER_BLOCKING 0x0 ;  /* 0x0000000000007b1d */ /* 0x002fec0000010000 */
[----:B------:R-:W-:Y:S05]  /*3400*/  BRA.U UP1, `(.L_x_19) ;  /* 0x0000000101287547 */ /* 0x000fea000b800000 */
[----:B------:R-:W-:Y:S01]  /*3410*/  UMOV UR4, UR32 ;  /* 0x0000002000047c82 */ /* 0x000fe20008000000 */
[----:B------:R-:W-:Y:S01]  /*3420*/  UMOV UR5, URZ ;  /* 0x000000ff00057c82 */ /* 0x000fe20008000000 */
[----:B------:R-:W-:Y:S01]  /*3430*/  UMOV UR18, UR29 ;  /* 0x0000001d00127c82 */ /* 0x000fe20008000000 */
[----:B------:R-:W-:Y:S01]  /*3440*/  UMOV UR19, 0xc0004010 ;  /* 0xc000401000137882 */ /* 0x000fe20000000000 */
[----:B------:R-:W-:Y:S01]  /*3450*/  UMOV UR22, 0x0 ;  /* 0x0000000000167882 */ /* 0x000fe20000000000 */
[----:B------:R-:W-:Y:S01]  /*3460*/  UMOV UR23, 0x8100490 ;  /* 0x0810049000177882 */ /* 0x000fe20000000000 */
[----:B------:R-:W-:Y:S01]  /*3470*/  UMOV UR4, UR4 ;  /* 0x0000000400047c82 */ /* 0x000fe20008000000 */
[----:B------:R1:W-:Y:S01]  /*3480*/  UTCHMMA tmem[UR42], gdesc[UR18], tmem[UR33], tmem[UR22], idesc[UR23], UPT ;  /* 0x00ff16122a0079ea */ /* 0x0003e2000b800021 */
[----:B------:R1:W-:Y:S01]  /*3490*/  UTCBAR [UR4], URZ ;  /* 0x000000ff040073e9 */ /* 0x0003e200080000ff */
[----:B------:R-:W-:Y:S02]  /*34a0*/  NOP ;  /* 0x0000000000007918 */ /* 0x000fe40000000000 */
.L_x_19:
[----:B------:R-:W-:Y:S01]  /*34b0*/  UIADD3 UR6, UP2, UPT, UR6, 0x10, URZ ;  /* 0x0000001006067890 */ /* 0x000fe2000ff5e0ff */
[----:B------:R-:W-:Y:S01]  /*34c0*/  VIADD R47, R47, UR30 ;  /* 0x0000001e2f2f7c36 */ /* 0x000fe20008000000 */
[----:B------:R-:W-:Y:S01]  /*34d0*/  UIADD3 UR31, UPT, UPT, UR31, 0x1, URZ ;  /* 0x000000011f1f7890 */ /* 0x000fe2000fffe0ff */
[----:B------:R-:W-:Y:S01]  /*34e0*/  FFMA R46, R51, R46, R68 ;  /* 0x0000002e332e7223 */ /* 0x000fe20000000044 */
[----:B------:R-:W-:Y:S01]  /*34f0*/  UIADD3.X UR7, UPT, UPT, URZ, UR7, URZ, UP2, !UPT ;  /* 0x00000007ff077290 */ /* 0x000fe200097fe4ff */
[----:B------:R-:W-:Y:S01]  /*3500*/  IMAD.IADD R48, R49, 0x1, R48 ;  /* 0x0000000131307824 */ /* 0x000fe200078e0230 */
[----:B------:R-:W-:Y:S01]  /*3510*/  ISETP.LE.U32.AND P0, PT, R50, UR6, PT ;  /* 0x0000000632007c0c */ /* 0x000fe2000bf03070 */
[----:B------:R-:W-:Y:S01]  /*3520*/  UISETP.GT.AND UP2, UPT, UR31, 0x1, UPT ;  /* 0x000000011f00788c */ /* 0x000fe2000bf44270 */
[----:B0-----:R-:W-:Y:S01]  /*3530*/  IMAD.MOV.U32 R12, RZ, RZ, R52 ;  /* 0x000000ffff0c7224 */ /* 0x001fe200078e0034 */
[----:B------:R-:W-:Y:S01]  /*3540*/  MOV R51, R66 ;  /* 0x0000004200337202 */ /* 0x000fe20000000f00 */
[----:B------:R-:W-:Y:S01]  /*3550*/  IMAD.U32 R4, RZ, RZ, UR7 ;  /* 0x00000007ff047e24 */ /* 0x000fe2000f8e00ff */
[----:B-1----:R-:W-:-:S02]  /*3560*/  USEL UR4, URZ, 0x1, !UP2 ;  /* 0x00000001ff047887 */ /* 0x002fc4000d000000 */
[----:B------:R-:W-:Y:S02]  /*3570*/  USEL UR31, UR31, URZ, !UP2 ;  /* 0x000000ff1f1f7287 */ /* 0x000fe4000d000000 */
[----:B------:R-:W-:Y:S02]  /*3580*/  ISETP.GE.U32.AND.EX P0, PT, R4, RZ, PT, P0 ;  /* 0x000000ff0400720c */ /* 0x000fe40003f06100 */
[----:B------:R-:W-:-:S11]  /*3590*/  LOP3.LUT R3, R3, UR4, RZ, 0x3c, !PT ;  /* 0x0000000403037c12 */ /* 0x000fd6000f8e3cff */
[----:B------:R-:W-:Y:S05]  /*35a0*/  @!P0 BRA `(.L_x_20) ;  /* 0xfffffff000508947 */ /* 0x000fea000383ffff */
[----:B------:R-:W-:Y:S01]  /*35b0*/  ISETP.GE.AND P0, PT, R40, 0x1, PT ;  /* 0x000000012800780c */ /* 0x000fe20003f06270 */
[----:B------:R-:W-:-:S12]  /*35c0*/  IMAD.MOV.U32 R51, RZ, RZ, R66 ;  /* 0x000000ffff337224 */ /* 0x000fd800078e0042 */
[----:B------:R-:W-:Y:S05]  /*35d0*/  @!P0 BRA `(.L_x_15) ;  /* 0x0000000000108947 */ /* 0x000fea0003800000 */
[----:B------:R-:W-:-:S04]  /*35e0*/  IMAD.U32 R3, R52, -0x80000000, RZ ;  /* 0x8000000034037824 */ /* 0x000fc800078e00ff */
[----:B------:R-:W0:Y:S02]  /*35f0*/  SYNCS.PHASECHK.TRANS64.TRYWAIT P0, [UR32], R3 ;  /* 0x00000003ff0075a7 */ /* 0x000e240008001120 */
[----:B0-----:R-:W-:Y:S05]  /*3600*/  @!P0 BRA `(.L_x_21) ;  /* 0x0000001800548947 */ /* 0x001fea0003800000 */
.L_x_27:
[----:B------:R-:W-:-:S07]  /*3610*/  IMAD.MOV.U32 R51, RZ, RZ, R66 ;  /* 0x000000ffff337224 */ /* 0x000fce00078e0042 */
.L_x_15:
[----:B------:R-:W-:Y:S01]  /*3620*/  BAR.SYNC.DEFER_BLOCKING 0x0 ;  /* 0x0000000000007b1d */ /* 0x000fe20000010000 */
[----:B------:R-:W-:Y:S01]  /*3630*/  FSETP.GEU.AND P1, PT, R46, 1.175494350822287508e-38, PT ;  /* 0x008000002e00780b */ /* 0x000fe20003f2e000 */
[----:B-1----:R-:W-:Y:S01]  /*3640*/  IMAD.MOV.U32 R5, RZ, RZ, 0x3dc6b27f ;  /* 0x3dc6b27fff057424 */ /* 0x002fe200078e00ff */
[----:B------:R-:W-:Y:S02]  /*3650*/  SHF.R.U32.HI R40, RZ, 0x2, R0 ;  /* 0x00000002ff287819 */ /* 0x000fe40000011600 */
[----:B------:R-:W-:Y:S01]  /*3660*/  LOP3.LUT R38, R0, 0x80, RZ, 0xc0, !PT ;  /* 0x0000008000267812 */ /* 0x000fe200078ec0ff */
[----:B------:R-:W0:Y:S01]  /*3670*/  LDCU.64 UR4, c[0x0][0x3e0] ;  /* 0x00007c00ff0477ac */ /* 0x000e220008000a00 */
[----:B------:R-:W-:Y:S02]  /*3680*/  LOP3.LUT R43, R40, 0x38, RZ, 0xc0, !PT ;  /* 0x00000038282b7812 */ /* 0x000fe400078ec0ff */
[----:B------:R-:W-:Y:S02]  /*3690*/  FSEL R40, RZ, -23, P1 ;  /* 0xc1b80000ff287808 */ /* 0x000fe40000800000 */
[----:B------:R-:W-:Y:S01]  /*36a0*/  LEA R38, R38, UR9, 0x5 ;  /* 0x0000000926267c11 */ /* 0x000fe2000f8e28ff */
[----:B------:R-:W1:Y:S02]  /*36b0*/  @!P6 SYNCS.CCTL.IV [UR9+0x5800] ;  /* 0x00580000ff00e9b1 */ /* 0x000e640008000009 */
[----:B-1----:R-:W-:Y:S01]  /*36c0*/  BAR.SYNC.DEFER_BLOCKING 0x0 ;  /* 0x0000000000007b1d */ /* 0x002fe20000010000 */
[----:B0-----:R-:W-:-:S04]  /*36d0*/  UIMAD UR4, UR8, UR4, URZ ;  /* 0x00000004080472a4 */ /* 0x001fc8000f8e02ff */
[----:B------:R-:W-:Y:S01]  /*36e0*/  USHF.L.U32 UR6, UR4, 0x1, URZ ;  /* 0x0000000104067899 */ /* 0x000fe200080006ff */
[----:B------:R-:W0:Y:S02]  /*36f0*/  @!P6 SYNCS.CCTL.IV [UR9+0x5808] ;  /* 0x00580800ff00e9b1 */ /* 0x000e240008000009 */
[----:B0-----:R0:W-:Y:S01]  /*3700*/  STSM.16.M88 [R45], R46 ;  /* 0x0000002e2d007844 */ /* 0x0011e20000000000 */
[----:B------:R-:W-:Y:S01]  /*3710*/  BAR.SYNC.DEFER_BLOCKING 0x0 ;  /* 0x0000000000007b1d */ /* 0x000fe20000010000 */
[----:B0-----:R-:W-:Y:S01]  /*3720*/  @!P1 FMUL R46, R46, 8388608 ;  /* 0x4b0000002e2e9820 */ /* 0x001fe20000400000 */
[----:B------:R-:W-:-:S03]  /*3730*/  LOP3.LUT R45, R0, 0x7f, RZ, 0xc0, !PT ;  /* 0x0000007f002d7812 */ /* 0x000fc600078ec0ff */
[C---:B------:R-:W-:Y:S01]  /*3740*/  VIADD R3, R46.reuse, 0xc0cafb0d ;  /* 0xc0cafb0d2e037836 */ /* 0x040fe20000000000 */
[----:B------:R-:W-:Y:S02]  /*3750*/  LEA R38, R45, R38, 0x4 ;  /* 0x000000262d267211 */ /* 0x000fe400078e20ff */
[C---:B------:R-:W-:Y:S02]  /*3760*/  ISETP.GE.U32.AND P1, PT, R46.reuse, 0x7f800000, PT ;  /* 0x7f8000002e00780c */ /* 0x040fe40003f26070 */
[----:B------:R-:W-:Y:S02]  /*3770*/  LOP3.LUT R3, R3, 0xff800000, RZ, 0xc0, !PT ;  /* 0xff80000003037812 */ /* 0x000fe400078ec0ff */
[----:B------:R-:W-:-:S03]  /*3780*/  FSETP.NEU.AND P2, PT, R46, RZ, PT ;  /* 0x000000ff2e00720b */ /* 0x000fc60003f4d000 */
[----:B------:R-:W-:Y:S01]  /*3790*/  IMAD.IADD R4, R46, 0x1, -R3 ;  /* 0x000000012e047824 */ /* 0x000fe200078e0a03 */
[----:B------:R0:W1:Y:S03]  /*37a0*/  LDSM.16.M88 R39, [R44+UR9] ;  /* 0x000000092c27783b */ /* 0x0000660008000000 */
[----:B------:R-:W-:-:S04]  /*37b0*/  FADD R42, R4, -1 ;  /* 0xbf800000042a7421 */ /* 0x000fc80000000000 */
[----:B------:R-:W-:Y:S01]  /*37c0*/  FFMA.FTZ R5, R42, R5, -0.16845393180847167969 ;  /* 0xbe2c7f302a057423 */ /* 0x000fe20000010005 */
[----:B0-----:R-:W-:-:S03]  /*37d0*/  LOP3.LUT R44, R43, 0x1f, R0, 0xf8, !PT ;  /* 0x0000001f2b2c7812 */ /* 0x001fc600078ef800 */
[----:B------:R-:W-:Y:S01]  /*37e0*/  FFMA.FTZ R5, R42, R5, 0.1716887056827545166 ;  /* 0x3e2fcf2a2a057423 */ /* 0x000fe20000010005 */
[----:B------:R-:W-:-:S03]  /*37f0*/  SHF.R.U32.HI R0, RZ, 0x1, R0 ;  /* 0x00000001ff007819 */ /* 0x000fc60000011600 */
[----:B------:R-:W-:-:S04]  /*3800*/  FFMA.FTZ R5, R42, R5, -0.17900948226451873779 ;  /* 0xbe374e432a057423 */ /* 0x000fc80000010005 */
[----:B------:R-:W-:-:S04]  /*3810*/  FFMA.FTZ R5, R42, R5, 0.20512372255325317383 ;  /* 0x3e520bf42a057423 */ /* 0x000fc80000010005 */
[----:B------:R-:W-:-:S04]  /*3820*/  FFMA.FTZ R5, R42, R5, -0.24046532809734344482 ;  /* 0xbe763c8b2a057423 */ /* 0x000fc80000010005 */
[C---:B------:R-:W-:Y:S02]  /*3830*/  FFMA.FTZ R41, R42.reuse, R5, 0.28857114911079406738 ;  /* 0x3e93bf992a297423 */ /* 0x040fe40000010005 */
[----:B------:R-:W0:Y:S01]  /*3840*/  LDTM.x32 R4, tmem[UR10] ;  /* 0x0000000a000479ee */ /* 0x000e2200082c0000 */
[----:B------:R-:W-:Y:S01]  /*3850*/  NOP ;  /* 0x0000000000007918 */ /* 0x000fe20000000000 */
[----:B------:R-:W-:-:S04]  /*3860*/  FFMA.FTZ R41, R42, R41, -0.36067417263984680176 ;  /* 0xbeb8aa492a297423 */ /* 0x000fc80000010029 */
[----:B------:R-:W-:-:S04]  /*3870*/  FFMA.FTZ R41, R42, R41, 0.48089820146560668945 ;  /* 0x3ef6384a2a297423 */ /* 0x000fc80000010029 */
[C---:B------:R-:W-:Y:S01]  /*3880*/  FFMA.FTZ R41, R42.reuse, R41, -0.72134751081466674805 ;  /* 0xbf38aa3b2a297423 */ /* 0x040fe20000010029 */
[----:B0-----:R-:W-:Y:S01]  /*3890*/  BAR.SYNC.DEFER_BLOCKING 0x0 ;  /* 0x0000000000007b1d */ /* 0x001fe20000010000 */
[C---:B-1----:R-:W-:Y:S02]  /*38a0*/  FSETP.GT.AND P0, PT, |R39|.reuse, 8.50705917302346158658e+37, PT ;  /* 0x7e8000002700780b */ /* 0x042fe40003f04200 */
[C---:B------:R-:W-:Y:S01]  /*38b0*/  FMUL R43, R42.reuse, R41 ;  /* 0x000000292a2b7220 */ /* 0x040fe20000400000 */
[----:B------:R-:W-:Y:S02]  /*38c0*/  FSETP.GEU.AND P3, PT, |R39|, 1.175494350822287508e-38, PT ;  /* 0x008000002700780b */ /* 0x000fe40003f6e200 */
[----:B------:R-:W-:Y:S01]  /*38d0*/  I2FP.F32.S32 R41, R3 ;  /* 0x0000000300297245 */ /* 0x000fe20000201400 */
[----:B------:R-:W-:Y:S01]  /*38e0*/  FMUL R43, R42, R43 ;  /* 0x0000002b2a2b7220 */ /* 0x000fe20000400000 */
[----:B------:R-:W-:-:S03]  /*38f0*/  IMAD.SHL.U32 R3, R44, 0x10, RZ ;  /* 0x000000102c037824 */ /* 0x000fc600078e00ff */
[----:B------:R-:W-:Y:S01]  /*3900*/  FFMA.FTZ R40, R41, 1.1920928955078125e-07, R40 ;  /* 0x3400000029287823 */ /* 0x000fe20000010028 */
[----:B------:R-:W-:Y:S01]  /*3910*/  FFMA.FTZ R43, R42, 1.4426950216293334961, R43 ;  /* 0x3fb8aa3b2a2b7823 */ /* 0x000fe2000001002b */
[----:B------:R-:W-:Y:S01]  /*3920*/  LOP3.LUT R45, R3, 0x1b0, RZ, 0xc0, !PT ;  /* 0x000001b0032d7812 */ /* 0x000fe200078ec0ff */
[----:B------:R-:W-:Y:S01]  /*3930*/  @P0 FMUL R39, R39, 0.25 ;  /* 0x3e80000027270820 */ /* 0x000fe20000400000 */
[----:B------:R-:W-:Y:S01]  /*3940*/  @P0 FMUL R6, R6, 0.25 ;  /* 0x3e80000006060820 */ /* 0x000fe20000400000 */
[----:B------:R-:W-:Y:S01]  /*3950*/  @P0 FMUL R5, R5, 0.25 ;  /* 0x3e80000005050820 */ /* 0x000fe20000400000 */
[----:B------:R-:W-:Y:S01]  /*3960*/  @P0 FMUL R7, R7, 0.25 ;  /* 0x3e80000007070820 */ /* 0x000fe20000400000 */
[----:B------:R-:W-:Y:S01]  /*3970*/  @!P3 FMUL R39, R39, 16777216 ;  /* 0x4b8000002727b820 */ /* 0x000fe20000400000 */
[----:B------:R-:W-:Y:S01]  /*3980*/  @P0 FMUL R8, R8, 0.25 ;  /* 0x3e80000008080820 */ /* 0x000fe20000400000 */
[----:B------:R-:W-:Y:S01]  /*3990*/  @P0 FMUL R10, R10, 0.25 ;  /* 0x3e8000000a0a0820 */ /* 0x000fe20000400000 */
[----:B------:R-:W-:Y:S01]  /*39a0*/  @!P3 FMUL R6, R6, 16777216 ;  /* 0x4b8000000606b820 */ /* 0x000fe20000400000 */
[----:B------:R-:W-:Y:S01]  /*39b0*/  @!P3 FMUL R5, R5, 16777216 ;  /* 0x4b8000000505b820 */ /* 0x000fe20000400000 */
[----:B------:R-:W-:Y:S01]  /*39c0*/  @!P3 FMUL R7, R7, 16777216 ;  /* 0x4b8000000707b820 */ /* 0x000fe20000400000 */
[----:B------:R-:W0:Y:S01]  /*39d0*/  MUFU.RCP R39, R39 ;  /* 0x0000002700277308 */ /* 0x000e220000001000 */
[----:B------:R-:W-:Y:S01]  /*39e0*/  @!P3 FMUL R8, R8, 16777216 ;  /* 0x4b8000000808b820 */ /* 0x000fe20000400000 */
[----:B------:R-:W-:Y:S01]  /*39f0*/  @!P3 FMUL R10, R10, 16777216 ;  /* 0x4b8000000a0ab820 */ /* 0x000fe20000400000 */
[----:B------:R-:W-:Y:S01]  /*3a00*/  @P0 FMUL R9, R9, 0.25 ;  /* 0x3e80000009090820 */ /* 0x000fe20000400000 */
        /* <DEDUP_REMOVED lines=10> */
[----:B------:R-:W-:Y:S01]  /*3ab0*/  @!P3 FMUL R9, R9, 16777216 ;  /* 0x4b8000000909b820 */ /* 0x000fe20000400000 */
[----:B------:R-:W-:Y:S01]  /*3ac0*/  @!P3 FMUL R11, R11, 16777216 ;  /* 0x4b8000000b0bb820 */ /* 0x000fe20000400000 */
[----:B------:R-:W-:Y:S01]  /*3ad0*/  @!P3 FMUL R12, R12, 16777216 ;  /* 0x4b8000000c0cb820 */ /* 0x000fe20000400000 */
[C---:B0-----:R-:W-:Y:S01]  /*3ae0*/  FMUL R41, R39.reuse, R6 ;  /* 0x0000000627297220 */ /* 0x041fe20000400000 */
[C---:B------:R-:W-:Y:S01]  /*3af0*/  FMUL R5, R39.reuse, R5 ;  /* 0x0000000527057220 */ /* 0x040fe20000400000 */
[C---:B------:R-:W-:Y:S01]  /*3b00*/  FMUL R6, R39.reuse, R7 ;  /* 0x0000000727067220 */ /* 0x040fe20000400000 */
[C---:B------:R-:W-:Y:S01]  /*3b10*/  FMUL R7, R39.reuse, R8 ;  /* 0x0000000827077220 */ /* 0x040fe20000400000 */
[----:B------:R-:W-:Y:S01]  /*3b20*/  FMUL R10, R39, R10 ;  /* 0x0000000a270a7220 */ /* 0x000fe20000400000 */
[----:B------:R-:W-:Y:S01]  /*3b30*/  @!P3 FMUL R13, R13, 16777216 ;  /* 0x4b8000000d0db820 */ /* 0x000fe20000400000 */
[----:B------:R-:W-:Y:S01]  /*3b40*/  @!P3 FMUL R14, R14, 16777216 ;  /* 0x4b8000000e0eb820 */ /* 0x000fe20000400000 */
[----:B------:R-:W-:Y:S01]  /*3b50*/  @!P3 FMUL R17, R17, 16777216 ;  /* 0x4b8000001111b820 */ /* 0x000fe20000400000 */
[----:B------:R-:W-:Y:S01]  /*3b60*/  @!P3 FMUL R4, R4, 16777216 ;  /* 0x4b8000000404b820 */ /* 0x000fe20000400000 */
[----:B------:R-:W-:Y:S01]  /*3b70*/  @!P3 FMUL R15, R15, 16777216 ;  /* 0x4b8000000f0fb820 */ /* 0x000fe20000400000 */
[----:B------:R-:W-:Y:S01]  /*3b80*/  @!P3 FMUL R16, R16, 16777216 ;  /* 0x4b8000001010b820 */ /* 0x000fe20000400000 */
[----:B------:R-:W-:Y:S01]  /*3b90*/  @!P3 FMUL R18, R18, 16777216 ;  /* 0x4b8000001212b820 */ /* 0x000fe20000400000 */
[----:B------:R-:W-:Y:S01]  /*3ba0*/  @!P3 FMUL R19, R19, 16777216 ;  /* 0x4b8000001313b820 */ /* 0x000fe20000400000 */
[----:B------:R-:W-:Y:S01]  /*3bb0*/  F2FP.BF16.F32.PACK_AB R8, R6, R5 ;  /* 0x000000050608723e */ /* 0x000fe200000010ff */
[C---:B------:R-:W-:Y:S01]  /*3bc0*/  FMUL R9, R39.reuse, R9 ;  /* 0x0000000927097220 */ /* 0x040fe20000400000 */
[----:B------:R-:W-:Y:S01]  /*3bd0*/  F2FP.BF16.F32.PACK_AB R5, R10, R7 ;  /* 0x000000070a05723e */ /* 0x000fe200000010ff */
[C---:B------:R-:W-:Y:S01]  /*3be0*/  FMUL R6, R39.reuse, R11 ;  /* 0x0000000b27067220 */ /* 0x040fe20000400000 */
[C---:B------:R-:W-:Y:S01]  /*3bf0*/  FMUL R12, R39.reuse, R12 ;  /* 0x0000000c270c7220 */ /* 0x040fe20000400000 */
[C---:B------:R-:W-:Y:S01]  /*3c00*/  FMUL R10, R39.reuse, R13 ;  /* 0x0000000d270a7220 */ /* 0x040fe20000400000 */
[C---:B------:R-:W-:Y:S01]  /*3c10*/  FMUL R7, R39.reuse, R14 ;  /* 0x0000000e27077220 */ /* 0x040fe20000400000 */
[C---:B------:R-:W-:Y:S01]  /*3c20*/  FMUL R4, R39.reuse, R4 ;  /* 0x0000000427047220 */ /* 0x040fe20000400000 */
[----:B------:R-:W-:Y:S01]  /*3c30*/  FADD R40, R40, R43 ;  /* 0x0000002b28287221 */ /* 0x000fe20000000000 */
[C---:B------:R-:W-:Y:S01]  /*3c40*/  FMUL R15, R39.reuse, R15 ;  /* 0x0000000f270f7220 */ /* 0x040fe20000400000 */
[C---:B------:R-:W-:Y:S01]  /*3c50*/  FMUL R16, R39.reuse, R16 ;  /* 0x0000001027107220 */ /* 0x040fe20000400000 */
[C---:B------:R-:W-:Y:S01]  /*3c60*/  FMUL R11, R39.reuse, R17 ;  /* 0x00000011270b7220 */ /* 0x040fe20000400000 */
[C---:B------:R-:W-:Y:S01]  /*3c70*/  FMUL R13, R39.reuse, R18 ;  /* 0x00000012270d7220 */ /* 0x040fe20000400000 */
[----:B------:R-:W-:Y:S01]  /*3c80*/  FMUL R14, R39, R19 ;  /* 0x00000013270e7220 */ /* 0x000fe20000400000 */
[----:B------:R-:W0:Y:S01]  /*3c90*/  LDC R17, c[0x0][0x3e8] ;  /* 0x0000fa00ff117b82 */ /* 0x000e220000000800 */
[----:B------:R-:W-:Y:S01]  /*3ca0*/  F2FP.BF16.F32.PACK_AB R9, R6, R9 ;  /* 0x000000090609723e */ /* 0x000fe200000010ff */
[----:B------:R-:W-:Y:S01]  /*3cb0*/  @P0 FMUL R24, R24, 0.25 ;  /* 0x3e80000018180820 */ /* 0x000fe20000400000 */
[----:B------:R-:W-:Y:S01]  /*3cc0*/  F2FP.BF16.F32.PACK_AB R6, R7, R12 ;  /* 0x0000000c0706723e */ /* 0x000fe200000010ff */
[----:B------:R-:W-:Y:S01]  /*3cd0*/  @P0 FMUL R26, R26, 0.25 ;  /* 0x3e8000001a1a0820 */ /* 0x000fe20000400000 */
[----:B------:R-:W-:Y:S01]  /*3ce0*/  F2FP.BF16.F32.PACK_AB R4, R41, R4 ;  /* 0x000000042904723e */ /* 0x000fe200000010ff */
[----:B------:R-:W-:Y:S01]  /*3cf0*/  @P0 FMUL R20, R20, 0.25 ;  /* 0x3e80000014140820 */ /* 0x000fe20000400000 */
[----:B------:R-:W-:Y:S01]  /*3d00*/  F2FP.BF16.F32.PACK_AB R10, R15, R10 ;  /* 0x0000000a0f0a723e */ /* 0x000fe200000010ff */
[----:B------:R-:W1:Y:S01]  /*3d10*/  LDC.64 R42, c[0x0][0x398] ;  /* 0x0000e600ff2a7b82 */ /* 0x000e620000000a00 */
[----:B------:R-:W-:Y:S01]  /*3d20*/  F2FP.BF16.F32.PACK_AB R7, R13, R16 ;  /* 0x000000100d07723e */ /* 0x000fe200000010ff */
[----:B------:R-:W-:Y:S01]  /*3d30*/  IMAD R16, R37, UR5, RZ ;  /* 0x0000000525107c24 */ /* 0x000fe2000f8e02ff */
[----:B------:R-:W-:Y:S01]  /*3d40*/  F2FP.BF16.F32.PACK_AB R11, R14, R11 ;  /* 0x0000000b0e0b723e */ /* 0x000fe200000010ff */
[----:B------:R-:W-:Y:S01]  /*3d50*/  @P0 FMUL R21, R21, 0.25 ;  /* 0x3e80000015150820 */ /* 0x000fe20000400000 */
[----:B------:R-:W-:Y:S01]  /*3d60*/  @P0 FMUL R25, R25, 0.25 ;  /* 0x3e80000019190820 */ /* 0x000fe20000400000 */
[----:B------:R2:W-:Y:S01]  /*3d70*/  STS.128 [R38], R4 ;  /* 0x0000000426007388 */ /* 0x0005e20000000c00 */
[----:B------:R-:W-:Y:S01]  /*3d80*/  @P0 FMUL R27, R27, 0.25 ;  /* 0x3e8000001b1b0820 */ /* 0x000fe20000400000 */
[----:B------:R-:W-:-:S02]  /*3d90*/  @P1 IMAD.MOV.U32 R13, RZ, RZ, 0x7f800000 ;  /* 0x7f800000ff0d1424 */ /* 0x000fc400078e00ff */
[----:B------:R-:W-:Y:S01]  /*3da0*/  @P0 FMUL R23, R23, 0.25 ;  /* 0x3e80000017170820 */ /* 0x000fe20000400000 */
[----:B------:R3:W-:Y:S01]  /*3db0*/  STS.128 [R38+0x800], R8 ;  /* 0x0008000826007388 */ /* 0x0007e20000000c00 */
[----:B------:R-:W-:Y:S01]  /*3dc0*/  @P0 FMUL R28, R28, 0.25 ;  /* 0x3e8000001c1c0820 */ /* 0x000fe20000400000 */
[----:B------:R-:W-:Y:S01]  /*3dd0*/  @P0 FMUL R30, R30, 0.25 ;  /* 0x3e8000001e1e0820 */ /* 0x000fe20000400000 */
[----:B------:R-:W-:Y:S01]  /*3de0*/  @!P3 FMUL R24, R24, 16777216 ;  /* 0x4b8000001818b820 */ /* 0x000fe20000400000 */
[----:B------:R-:W-:Y:S01]  /*3df0*/  @!P3 FMUL R26, R26, 16777216 ;  /* 0x4b8000001a1ab820 */ /* 0x000fe20000400000 */
[----:B------:R-:W-:Y:S01]  /*3e00*/  @P0 FMUL R33, R33, 0.25 ;  /* 0x3e80000021210820 */ /* 0x000fe20000400000 */
[----:B------:R-:W-:Y:S01]  /*3e10*/  @P0 FMUL R35, R35, 0.25 ;  /* 0x3e80000023230820 */ /* 0x000fe20000400000 */
[----:B------:R-:W-:Y:S01]  /*3e20*/  @!P3 FMUL R20, R20, 16777216 ;  /* 0x4b8000001414b820 */ /* 0x000fe20000400000 */
[----:B------:R-:W-:Y:S01]  /*3e30*/  @!P3 FMUL R21, R21, 16777216 ;  /* 0x4b8000001515b820 */ /* 0x000fe20000400000 */
[----:B------:R-:W-:Y:S01]  /*3e40*/  UIMAD.WIDE UR4, UR4, 0x2, URZ ;  /* 0x00000002040478a5 */ /* 0x000fe2000f8e02ff */
[----:B------:R-:W-:Y:S01]  /*3e50*/  @!P3 FMUL R25, R25, 16777216 ;  /* 0x4b8000001919b820 */ /* 0x000fe20000400000 */
[----:B------:R-:W-:Y:S01]  /*3e60*/  @!P3 FMUL R27, R27, 16777216 ;  /* 0x4b8000001b1bb820 */ /* 0x000fe20000400000 */
[----:B--2---:R-:W-:-:S02]  /*3e70*/  IMAD.SHL.U32 R5, R16, 0x2, RZ ;  /* 0x0000000210057824 */ /* 0x004fc400078e00ff */
[----:B------:R-:W-:Y:S01]  /*3e80*/  @P1 FFMA.FTZ R40, R46, R13, +INF ;  /* 0x7f8000002e281423 */ /* 0x000fe2000001000d */
        /* <DEDUP_REMOVED lines=8> */
[C---:B------:R-:W-:Y:S01]  /*3f10*/  FMUL R24, R39.reuse, R24 ;  /* 0x0000001827187220 */ /* 0x040fe20000400000 */
[----:B---3--:R-:W-:Y:S01]  /*3f20*/  FMUL R11, R39, R26 ;  /* 0x0000001a270b7220 */ /* 0x008fe20000400000 */
[----:B------:R-:W-:-:S04]  /*3f30*/  IMAD.HI R18, R16, 0x2, RZ ;  /* 0x0000000210127827 */ /* 0x000fc800078e02ff */
[----:B------:R-:W-:Y:S01]  /*3f40*/  @!P3 FMUL R33, R33, 16777216 ;  /* 0x4b8000002121b820 */ /* 0x000fe20000400000 */
[----:B------:R-:W-:Y:S01]  /*3f50*/  @!P3 FMUL R35, R35, 16777216 ;  /* 0x4b8000002323b820 */ /* 0x000fe20000400000 */
[----:B------:R-:W-:Y:S01]  /*3f60*/  FMUL R4, R39, R20 ;  /* 0x0000001427047220 */ /* 0x000fe20000400000 */
[----:B-1----:R-:W-:Y:S01]  /*3f70*/  IADD3 R16, P0, P1, R5, UR6, R42 ;  /* 0x0000000605107c10 */ /* 0x002fe2000f91e02a */
[----:B0-----:R-:W-:Y:S02]  /*3f80*/  IMAD R9, R36, R17, RZ ;  /* 0x0000001124097224 */ /* 0x001fe400078e02ff */
[C---:B------:R-:W-:Y:S01]  /*3f90*/  FMUL R20, R39.reuse, R21 ;  /* 0x0000001527147220 */ /* 0x040fe20000400000 */
[C---:B------:R-:W-:Y:S01]  /*3fa0*/  FMUL R21, R39.reuse, R25 ;  /* 0x0000001927157220 */ /* 0x040fe20000400000 */
[C---:B------:R-:W-:Y:S01]  /*3fb0*/  FMUL R6, R39.reuse, R27 ;  /* 0x0000001b27067220 */ /* 0x040fe20000400000 */
[C---:B------:R-:W-:Y:S01]  /*3fc0*/  FMUL R23, R39.reuse, R23 ;  /* 0x0000001727177220 */ /* 0x040fe20000400000 */
[C---:B------:R-:W-:Y:S01]  /*3fd0*/  FMUL R28, R39.reuse, R28 ;  /* 0x0000001c271c7220 */ /* 0x040fe20000400000 */
[C---:B------:R-:W-:Y:S01]  /*3fe0*/  FMUL R25, R39.reuse, R30 ;  /* 0x0000001e27197220 */ /* 0x040fe20000400000 */
[C---:B------:R-:W-:Y:S01]  /*3ff0*/  FMUL R33, R39.reuse, R33 ;  /* 0x0000002127217220 */ /* 0x040fe20000400000 */
[----:B------:R-:W-:Y:S01]  /*4000*/  FMUL R8, R39, R35 ;  /* 0x0000002327087220 */ /* 0x000fe20000400000 */
[----:B------:R-:W-:Y:S01]  /*4010*/  IADD3.X R18, PT, PT, R18, UR5, R43, P0, P1 ;  /* 0x0000000512127c10 */ /* 0x000fe200087e242b */
[----:B------:R-:W-:Y:S01]  /*4020*/  IMAD R27, R17, 0x2, R9 ;  /* 0x00000002111b7824 */ /* 0x000fe200078e0209 */
[----:B------:R-:W-:Y:S01]  /*4030*/  F2FP.BF16.F32.PACK_AB R5, R11, R24 ;  /* 0x000000180b05723e */ /* 0x000fe200000010ff */
[----:B------:R-:W-:Y:S01]  /*4040*/  @!P3 FMUL R22, R22, 16777216 ;  /* 0x4b8000001616b820 */ /* 0x000fe20000400000 */
[----:B------:R-:W-:Y:S01]  /*4050*/  LEA R19, R2, UR9, 0x4 ;  /* 0x0000000902137c11 */ /* 0x000fe2000f8e20ff */
[----:B------:R-:W-:Y:S01]  /*4060*/  BAR.SYNC.DEFER_BLOCKING 0x0 ;  /* 0x0000000000007b1d */ /* 0x000fe20000010000 */
[----:B------:R-:W-:Y:S01]  /*4070*/  LEA R24, P0, R9, R16, 0x1 ;  /* 0x0000001009187211 */ /* 0x000fe200078008ff */
[----:B------:R-:W-:Y:S01]  /*4080*/  @!P3 FMUL R29, R29, 16777216 ;  /* 0x4b8000001d1db820 */ /* 0x000fe20000400000 */
[----:B------:R-:W-:Y:S01]  /*4090*/  F2FP.BF16.F32.PACK_AB R21, R6, R21 ;  /* 0x000000150615723e */ /* 0x000fe200000010ff */
[----:B------:R-:W-:Y:S01]  /*40a0*/  @!P3 FMUL R31, R31, 16777216 ;  /* 0x4b8000001f1fb820 */ /* 0x000fe20000400000 */
[----:B------:R-:W-:Y:S01]  /*40b0*/  F2FP.BF16.F32.PACK_AB R20, R23, R20 ;  /* 0x000000141714723e */ /* 0x000fe200000010ff */
[----:B------:R-:W-:Y:S01]  /*40c0*/  FMUL R7, R39, R22 ;  /* 0x0000001627077220 */ /* 0x000fe20000400000 */
[----:B------:R-:W-:Y:S01]  /*40d0*/  F2FP.BF16.F32.PACK_AB R6, R25, R28 ;  /* 0x0000001c1906723e */ /* 0x000fe200000010ff */
[C---:B------:R-:W-:Y:S01]  /*40e0*/  FMUL R22, R39.reuse, R29 ;  /* 0x0000001d27167220 */ /* 0x040fe20000400000 */
[----:B------:R-:W-:Y:S01]  /*40f0*/  F2FP.BF16.F32.PACK_AB R23, R8, R33 ;  /* 0x000000210817723e */ /* 0x000fe200000010ff */
[----:B------:R-:W-:Y:S01]  /*4100*/  FMUL R31, R39, R31 ;  /* 0x0000001f271f7220 */ /* 0x000fe20000400000 */
[----:B------:R-:W-:Y:S01]  /*4110*/  LEA.HI.X.SX32 R25, R9, R18, 0x1, P0 ;  /* 0x0000001209197211 */ /* 0x000fe200000f0eff */
[----:B------:R-:W-:-:S02]  /*4120*/  IMAD R29, R17, 0x2, R27 ;  /* 0x00000002111d7824 */ /* 0x000fc400078e021b */
[----:B------:R-:W-:Y:S01]  /*4130*/  @!P3 FMUL R32, R32, 16777216 ;  /* 0x4b8000002020b820 */ /* 0x000fe20000400000 */
[----:B------:R-:W-:Y:S01]  /*4140*/  @!P3 FMUL R34, R34, 16777216 ;  /* 0x4b8000002222b820 */ /* 0x000fe20000400000 */
[----:B------:R-:W-:Y:S01]  /*4150*/  F2FP.BF16.F32.PACK_AB R22, R31, R22 ;  /* 0x000000161f16723e */ /* 0x000fe200000010ff */
[----:B------:R-:W-:Y:S02]  /*4160*/  IMAD R31, R17, 0x2, R29 ;  /* 0x00000002111f7824 */ /* 0x000fe400078e021d */
[C---:B------:R-:W-:Y:S01]  /*4170*/  FMUL R32, R39.reuse, R32 ;  /* 0x0000002027207220 */ /* 0x040fe20000400000 */
[----:B------:R-:W-:Y:S01]  /*4180*/  FMUL R41, R39, R34 ;  /* 0x0000002227297220 */ /* 0x000fe20000400000 */
[----:B------:R-:W-:Y:S01]  /*4190*/  F2FP.BF16.F32.PACK_AB R4, R7, R4 ;  /* 0x000000040704723e */ /* 0x000fe200000010ff */
[----:B------:R-:W0:Y:S01]  /*41a0*/  LDCU UR4, c[0x0][0x3ec] ;  /* 0x00007d80ff0477ac */ /* 0x000e220008000800 */
[----:B------:R-:W-:Y:S02]  /*41b0*/  LEA R33, R17, R31, 0x1 ;  /* 0x0000001f11217211 */ /* 0x000fe400078e08ff */
[----:B------:R-:W-:Y:S01]  /*41c0*/  F2FP.BF16.F32.PACK_AB R7, R41, R32 ;  /* 0x000000202907723e */ /* 0x000fe200000010ff */
[----:B------:R-:W1:Y:S01]  /*41d0*/  LDS.128 R12, [R19] ;  /* 0x00000000130c7984 */ /* 0x000e620000000c00 */
[----:B------:R-:W-:Y:S01]  /*41e0*/  LEA R26, P0, R27, R16, 0x1 ;  /* 0x000000101b1a7211 */ /* 0x000fe200078008ff */
[----:B------:R-:W-:Y:S01]  /*41f0*/  IMAD R35, R17, 0x2, R33 ;  /* 0x0000000211237824 */ /* 0x000fe200078e0221 */
[----:B------:R-:W-:Y:S01]  /*4200*/  LOP3.LUT R0, R45, 0x40, R0, 0xf8, !PT ;  /* 0x000000402d007812 */ /* 0x000fe200078ef800 */
[----:B------:R-:W-:Y:S01]  /*4210*/  LDS.128 R8, [R19+0x1000] ;  /* 0x0010000013087984 */ /* 0x000fe20000000c00 */
[----:B------:R-:W-:Y:S01]  /*4220*/  LEA.HI.X.SX32 R27, R27, R18, 0x1, P0 ;  /* 0x000000121b1b7211 */ /* 0x000fe200000f0eff */
[----:B------:R-:W-:Y:S01]  /*4230*/  IMAD R39, R17, 0x2, R35 ;  /* 0x0000000211277824 */ /* 0x000fe200078e0223 */
[----:B------:R-:W-:Y:S01]  /*4240*/  BAR.SYNC.DEFER_BLOCKING 0x0 ;  /* 0x0000000000007b1d */ /* 0x000fe20000010000 */
[----:B------:R-:W-:-:S02]  /*4250*/  LEA R30, P0, R31, R16, 0x1 ;  /* 0x000000101f1e7211 */ /* 0x000fc400078008ff */
[----:B------:R-:W-:Y:S01]  /*4260*/  IMAD R41, R17, 0x2, R39 ;  /* 0x0000000211297824 */ /* 0x000fe200078e0227 */
[----:B------:R-:W-:Y:S02]  /*4270*/  LEA R28, P1, R29, R16, 0x1 ;  /* 0x000000101d1c7211 */ /* 0x000fe400078208ff */
[-C--:B------:R-:W-:Y:S01]  /*4280*/  LEA.HI.X.SX32 R31, R31, R18.reuse, 0x1, P0 ;  /* 0x000000121f1f7211 */ /* 0x080fe200000f0eff */
[----:B0-----:R-:W-:Y:S01]  /*4290*/  UIMAD UR4, UR8, UR4, URZ ;  /* 0x00000004080472a4 */ /* 0x001fe2000f8e02ff */
[----:B------:R-:W-:Y:S02]  /*42a0*/  LEA.HI.X.SX32 R29, R29, R18, 0x1, P1 ;  /* 0x000000121d1d7211 */ /* 0x000fe400008f0eff */
[----:B------:R-:W-:Y:S01]  /*42b0*/  FSEL R40, R40, -INF , P2 ;  /* 0xff80000028287808 */ /* 0x000fe20001000000 */
[----:B------:R-:W-:Y:S02]  /*42c0*/  USHF.L.U32 UR6, UR4, 0x2, URZ ;  /* 0x0000000204067899 */ /* 0x000fe400080006ff */
[----:B------:R-:W-:-:S02]  /*42d0*/  UIMAD.WIDE UR4, UR4, 0x4, URZ ;  /* 0x00000004040478a5 */ /* 0x000fc4000f8e02ff */
[----:B------:R-:W-:Y:S01]  /*42e0*/  FFMA R51, R40, 0.69314718246459960938, R51 ;  /* 0x3f31721828337823 */ /* 0x000fe20000000033 */
[----:B------:R-:W-:Y:S04]  /*42f0*/  STS.128 [R38], R4 ;  /* 0x0000000426007388 */ /* 0x000fe80000000c00 */
[----:B------:R0:W-:Y:S01]  /*4300*/  STS.128 [R38+0x800], R20 ;  /* 0x0008001426007388 */ /* 0x0001e20000000c00 */
[----:B------:R-:W-:Y:S01]  /*4310*/  BAR.SYNC.DEFER_BLOCKING 0x0 ;  /* 0x0000000000007b1d */ /* 0x000fe20000010000 */
[----:B0-----:R-:W-:Y:S01]  /*4320*/  IMAD R23, R17, 0x2, R41 ;  /* 0x0000000211177824 */ /* 0x001fe200078e0229 */
[----:B------:R-:W-:Y:S02]  /*4330*/  LEA R20, P0, R33, R16, 0x1 ;  /* 0x0000001021147211 */ /* 0x000fe400078008ff */
[----:B-1----:R-:W-:Y:S01]  /*4340*/  PRMT R22, R13, 0x7632, R22 ;  /* 0x000076320d167816 */ /* 0x002fe20000000016 */
[----:B------:R-:W-:Y:S01]  /*4350*/  IMAD R43, R17, 0x2, R23 ;  /* 0x00000002112b7824 */ /* 0x000fe200078e0217 */
[----:B------:R-:W-:-:S03]  /*4360*/  LEA.HI.X.SX32 R21, R33, R18, 0x1, P0 ;  /* 0x0000001221157211 */ /* 0x000fc600000f0eff */
[C---:B------:R-:W-:Y:S01]  /*4370*/  IMAD R45, R17.reuse, 0x2, R43 ;  /* 0x00000002112d7824 */ /* 0x040fe200078e022b */
[----:B------:R0:W-:Y:S04]  /*4380*/  STG.E.U16 desc[UR26][R24.64], R12 ;  /* 0x0000000c18007986 */ /* 0x0001e8000c10151a */
[----:B------:R-:W-:Y:S02]  /*4390*/  LEA R33, R17, R45, 0x1 ;  /* 0x0000002d11217211 */ /* 0x000fe400078e08ff */
[----:B------:R-:W-:Y:S01]  /*43a0*/  LEA R40, P2, R45, R16, 0x1 ;  /* 0x000000102d287211 */ /* 0x000fe200078408ff */
[----:B------:R-:W1:Y:S02]  /*43b0*/  LDS.128 R4, [R19] ;  /* 0x0000000013047984 */ /* 0x000e640000000c00 */
[----:B------:R-:W-:Y:S01]  /*43c0*/  IMAD R47, R17, 0x2, R33 ;  /* 0x00000002112f7824 */ /* 0x000fe200078e0221 */
[----:B0-----:R-:W-:-:S02]  /*43d0*/  PRMT R25, R12, 0x7632, R25 ;  /* 0x000076320c197816 */ /* 0x001fc40000000019 */
[----:B------:R-:W-:-:S03]  /*43e0*/  LEA R24, P0, R35, R16, 0x1 ;  /* 0x0000001023187211 */ /* 0x000fc600078008ff */
[----:B------:R0:W-:Y:S04]  /*43f0*/  STG.E.U16 desc[UR26][R26.64], R25 ;  /* 0x000000191a007986 */ /* 0x0001e8000c10151a */
[----:B------:R2:W-:Y:S04]  /*4400*/  STG.E.U16 desc[UR26][R28.64], R13 ;  /* 0x0000000d1c007986 */ /* 0x0005e8000c10151a */
[----:B------:R3:W-:Y:S01]  /*4410*/  STG.E.U16 desc[UR26][R30.64], R22 ;  /* 0x000000161e007986 */ /* 0x0007e2000c10151a */
[----:B0-----:R-:W-:-:S03]  /*4420*/  LEA.HI.X.SX32 R25, R35, R18, 0x1, P0 ;  /* 0x0000001223197211 */ /* 0x001fc600000f0eff */
[----:B------:R0:W-:Y:S01]  /*4430*/  STG.E.U16 desc[UR26][R20.64], R14 ;  /* 0x0000000e14007986 */ /* 0x0001e2000c10151a */
[----:B------:R-:W-:Y:S01]  /*4440*/  LEA R26, P0, R39, R16, 0x1 ;  /* 0x00000010271a7211 */ /* 0x000fe200078008ff */
[----:B--2---:R-:W-:Y:S01]  /*4450*/  IMAD R29, R17, 0x2, R47 ;  /* 0x00000002111d7824 */ /* 0x004fe200078e022f */
[----:B------:R-:W-:Y:S02]  /*4460*/  PRMT R13, R14, 0x7632, R13 ;  /* 0x000076320e0d7816 */ /* 0x000fe4000000000d */
[----:B------:R-:W-:Y:S01]  /*4470*/  LEA.HI.X.SX32 R27, R39, R18, 0x1, P0 ;  /* 0x00000012271b7211 */ /* 0x000fe200000f0eff */
[----:B------:R-:W-:Y:S01]  /*4480*/  IMAD R49, R17, 0x2, R29 ;  /* 0x0000000211317824 */ /* 0x000fe200078e021d */
[-C--:B------:R-:W-:Y:S01]  /*4490*/  LEA R12, P0, R41, R16.reuse, 0x1 ;  /* 0x00000010290c7211 */ /* 0x080fe200078008ff */
[----:B------:R2:W-:Y:S01]  /*44a0*/  STG.E.U16 desc[UR26][R24.64], R13 ;  /* 0x0000000d18007986 */ /* 0x0005e2000c10151a */
[----:B---3--:R-:W-:Y:S01]  /*44b0*/  LEA R22, P1, R43, R16, 0x1 ;  /* 0x000000102b167211 */ /* 0x008fe200078208ff */
[----:B------:R-:W-:Y:S01]  /*44c0*/  IMAD R53, R17, 0x2, R49 ;  /* 0x0000000211357824 */ /* 0x000fe200078e0231 */
[----:B0-----:R-:W-:Y:S01]  /*44d0*/  PRMT R14, R15, 0x7632, R14 ;  /* 0x000076320f0e7816 */ /* 0x001fe2000000000e */
[----:B------:R0:W-:Y:S01]  /*44e0*/  STG.E.U16 desc[UR26][R26.64], R15 ;  /* 0x0000000f1a007986 */ /* 0x0001e2000c10151a */
[----:B-1----:R-:W-:Y:S01]  /*44f0*/  PRMT R36, R4, 0x7632, R36 ;  /* 0x0000763204247816 */ /* 0x002fe20000000024 */
[----:B------:R-:W-:-:S04]  /*4500*/  IMAD R55, R17, 0x2, R53 ;  /* 0x0000000211377824 */ /* 0x000fc800078e0235 */
[----:B------:R-:W-:Y:S01]  /*4510*/  IMAD R57, R17, 0x2, R55 ;  /* 0x0000000211397824 */ /* 0x000fe200078e0237 */
[----:B--2---:R-:W-:Y:S02]  /*4520*/  LEA.HI.X.SX32 R13, R41, R18, 0x1, P0 ;  /* 0x00000012290d7211 */ /* 0x004fe400000f0eff */
[----:B------:R-:W-:Y:S02]  /*4530*/  LEA R20, P0, R23, R16, 0x1 ;  /* 0x0000001017147211 */ /* 0x000fe400078008ff */
[----:B------:R-:W-:Y:S01]  /*4540*/  LEA R59, R17, R57, 0x1 ;  /* 0x00000039113b7211 */ /* 0x000fe200078e08ff */
[----:B------:R-:W-:Y:S01]  /*4550*/  STG.E.U16 desc[UR26][R12.64], R14 ;  /* 0x0000000e0c007986 */ /* 0x000fe2000c10151a */
[-C--:B------:R-:W-:Y:S02]  /*4560*/  LEA.HI.X.SX32 R21, R23, R18.reuse, 0x1, P0 ;  /* 0x0000001217157211 */ /* 0x080fe400000f0eff */
[-C--:B------:R-:W-:Y:S01]  /*4570*/  LEA.HI.X.SX32 R23, R43, R18.reuse, 0x1, P1 ;  /* 0x000000122b177211 */ /* 0x080fe200008f0eff */
[----:B------:R-:W-:Y:S01]  /*4580*/  IMAD R43, R17, 0x2, R59 ;  /* 0x00000002112b7824 */ /* 0x000fe200078e023b */
[----:B------:R-:W-:Y:S01]  /*4590*/  LEA.HI.X.SX32 R41, R45, R18, 0x1, P2 ;  /* 0x000000122d297211 */ /* 0x000fe200010f0eff */
[----:B------:R1:W2:Y:S01]  /*45a0*/  LDS.128 R12, [R19+0x1000] ;  /* 0x00100000130c7984 */ /* 0x0002a20000000c00 */
[-C--:B------:R-:W-:Y:S01]  /*45b0*/  LEA R38, P1, R47, R16.reuse, 0x1 ;  /* 0x000000102f267211 */ /* 0x080fe200078208ff */
[----:B------:R-:W-:Y:S01]  /*45c0*/  IMAD R45, R17, 0x2, R43 ;  /* 0x00000002112d7824 */ /* 0x000fe200078e022b */
[----:B------:R-:W-:Y:S01]  /*45d0*/  LEA R32, P0, R33, R16, 0x1 ;  /* 0x0000001021207211 */ /* 0x000fe200078008ff */
[----:B------:R3:W-:Y:S01]  /*45e0*/  STG.E.U16 desc[UR26][R20.64], R4 ;  /* 0x0000000414007986 */ /* 0x0007e2000c10151a */
[-C--:B------:R-:W-:Y:S01]  /*45f0*/  LEA.HI.X.SX32 R39, R47, R18.reuse, 0x1, P1 ;  /* 0x000000122f277211 */ /* 0x080fe200008f0eff */
[----:B------:R-:W-:Y:S01]  /*4600*/  IMAD R47, R17, 0x2, R45 ;  /* 0x00000002112f7824 */ /* 0x000fe200078e022d */
[----:B------:R-:W-:Y:S01]  /*4610*/  LEA.HI.X.SX32 R33, R33, R18, 0x1, P0 ;  /* 0x0000001221217211 */ /* 0x000fe200000f0eff */
[----:B------:R4:W-:Y:S01]  /*4620*/  STG.E.U16 desc[UR26][R22.64], R36 ;  /* 0x0000002416007986 */ /* 0x0009e2000c10151a */
[-C--:B------:R-:W-:Y:S01]  /*4630*/  LEA R30, P0, R49, R16.reuse, 0x1 ;  /* 0x00000010311e7211 */ /* 0x080fe200078008ff */
[----:B------:R-:W-:Y:S01]  /*4640*/  IMAD R65, R17, 0x2, R47 ;  /* 0x0000000211417824 */ /* 0x000fe200078e022f */
[----:B------:R-:W-:Y:S01]  /*4650*/  LEA R24, P1, R53, R16, 0x1 ;  /* 0x0000001035187211 */ /* 0x000fe200078208ff */
[----:B------:R5:W-:Y:S01]  /*4660*/  STG.E.U16 desc[UR26][R40.64], R5 ;  /* 0x0000000528007986 */ /* 0x000be2000c10151a */
[-C--:B------:R-:W-:Y:S01]  /*4670*/  LEA.HI.X.SX32 R31, R49, R18.reuse, 0x1, P0 ;  /* 0x00000012311f7211 */ /* 0x080fe200000f0eff */
[----:B------:R-:W-:Y:S01]  /*4680*/  IMAD R49, R17, 0x2, R65 ;  /* 0x0000000211317824 */ /* 0x000fe200078e0241 */
[----:B------:R-:W-:-:S02]  /*4690*/  LEA.HI.X.SX32 R25, R53, R18, 0x1, P1 ;  /* 0x0000001235197211 */ /* 0x000fc400008f0eff */
[-C--:B0-----:R-:W-:Y:S01]  /*46a0*/  LEA R26, P0, R57, R16.reuse, 0x1 ;  /* 0x00000010391a7211 */ /* 0x081fe200078008ff */
[----:B------:R-:W-:Y:S01]  /*46b0*/  IMAD R53, R17, 0x2, R49 ;  /* 0x0000000211357824 */ /* 0x000fe200078e0231 */
[----:B------:R-:W-:Y:S02]  /*46c0*/  LEA R34, P2, R29, R16, 0x1 ;  /* 0x000000101d227211 */ /* 0x000fe400078408ff */
[----:B------:R-:W-:Y:S02]  /*46d0*/  LEA.HI.X.SX32 R27, R57, R18, 0x1, P0 ;  /* 0x00000012391b7211 */ /* 0x000fe400000f0eff */
[----:B------:R-:W-:Y:S02]  /*46e0*/  LEA R67, R17, R53, 0x1 ;  /* 0x0000003511437211 */ /* 0x000fe400078e08ff */
[----:B------:R-:W-:Y:S02]  /*46f0*/  LEA R56, P0, R43, R16, 0x1 ;  /* 0x000000102b387211 */ /* 0x000fe400078008ff */
[-C--:B------:R-:W-:Y:S01]  /*4700*/  LEA.HI.X.SX32 R35, R29, R18.reuse, 0x1, P2 ;  /* 0x000000121d237211 */ /* 0x080fe200010f0eff */
[----:B------:R-:W-:Y:S01]  /*4710*/  IMAD R69, R17, 0x2, R67 ;  /* 0x0000000211457824 */ /* 0x000fe200078e0243 */
[----:B------:R-:W-:-:S02]  /*4720*/  LEA.HI.X.SX32 R57, R43, R18, 0x1, P0 ;  /* 0x000000122b397211 */ /* 0x000fc400000f0eff */
[-C--:B------:R-:W-:Y:S01]  /*4730*/  LEA R28, P2, R55, R16.reuse, 0x1 ;  /* 0x00000010371c7211 */ /* 0x080fe200078408ff */
[----:B------:R-:W-:Y:S01]  /*4740*/  IMAD R43, R17, 0x2, R69 ;  /* 0x00000002112b7824 */ /* 0x000fe200078e0245 */
[----:B------:R-:W-:Y:S02]  /*4750*/  LEA R62, P1, R59, R16, 0x1 ;  /* 0x000000103b3e7211 */ /* 0x000fe400078208ff */
[-C--:B------:R-:W-:Y:S01]  /*4760*/  LEA.HI.X.SX32 R29, R55, R18.reuse, 0x1, P2 ;  /* 0x00000012371d7211 */ /* 0x080fe200010f0eff */
[----:B-1----:R-:W-:Y:S01]  /*4770*/  IMAD R19, R17, 0x2, R43 ;  /* 0x0000000211137824 */ /* 0x002fe200078e022b */
[----:B------:R-:W-:Y:S02]  /*4780*/  LEA.HI.X.SX32 R63, R59, R18, 0x1, P1 ;  /* 0x000000123b3f7211 */ /* 0x000fe400008f0eff */
[-C--:B------:R-:W-:Y:S01]  /*4790*/  LEA R60, P1, R45, R16.reuse, 0x1 ;  /* 0x000000102d3c7211 */ /* 0x080fe200078208ff */
[----:B------:R-:W-:Y:S01]  /*47a0*/  IMAD R71, R17, 0x2, R19 ;  /* 0x0000000211477824 */ /* 0x000fe200078e0213 */
[----:B------:R-:W-:-:S02]  /*47b0*/  LEA R58, P2, R47, R16, 0x1 ;  /* 0x000000102f3a7211 */ /* 0x000fc400078408ff */
[-C--:B------:R-:W-:Y:S01]  /*47c0*/  LEA.HI.X.SX32 R61, R45, R18.reuse, 0x1, P1 ;  /* 0x000000122d3d7211 */ /* 0x080fe200008f0eff */
[----:B------:R-:W-:Y:S01]  /*47d0*/  IMAD R73, R17, 0x2, R71 ;  /* 0x0000000211497824 */ /* 0x000fe200078e0247 */
[----:B------:R-:W-:Y:S02]  /*47e0*/  LEA.HI.X.SX32 R59, R47, R18, 0x1, P2 ;  /* 0x000000122f3b7211 */ /* 0x000fe400010f0eff */
[-C--:B------:R-:W-:Y:S01]  /*47f0*/  LEA R54, P0, R65, R16.reuse, 0x1 ;  /* 0x0000001041367211 */ /* 0x080fe200078008ff */
[----:B------:R-:W-:Y:S01]  /*4800*/  IMAD R17, R17, 0x2, R73 ;  /* 0x0000000211117824 */ /* 0x000fe200078e0249 */
[-C--:B------:R-:W-:Y:S02]  /*4810*/  LEA R46, P1, R49, R16.reuse, 0x1 ;  /* 0x00000010312e7211 */ /* 0x080fe400078208ff */
[----:B------:R-:W-:Y:S02]  /*4820*/  LEA R52, P2, R53, R16, 0x1 ;  /* 0x0000001035347211 */ /* 0x000fe400078408ff */
[----:B------:R-:W-:-:S02]  /*4830*/  LEA.HI.X.SX32 R55, R65, R18, 0x1, P0 ;  /* 0x0000001241377211 */ /* 0x000fc400000f0eff */
[-C--:B------:R-:W-:Y:S02]  /*4840*/  LEA.HI.X.SX32 R47, R49, R18.reuse, 0x1, P1 ;  /* 0x00000012312f7211 */ /* 0x080fe400008f0eff */
[----:B------:R-:W-:Y:S02]  /*4850*/  LEA.HI.X.SX32 R53, R53, R18, 0x1, P2 ;  /* 0x0000001235357211 */ /* 0x000fe400010f0eff */
[-C--:B------:R-:W-:Y:S02]  /*4860*/  LEA R48, P0, R67, R16.reuse, 0x1 ;  /* 0x0000001043307211 */ /* 0x080fe400078008ff */
[-C--:B------:R-:W-:Y:S02]  /*4870*/  LEA R44, P1, R69, R16.reuse, 0x1 ;  /* 0x00000010452c7211 */ /* 0x080fe400078208ff */
[----:B------:R-:W-:Y:S02]  /*4880*/  LEA R42, P2, R43, R16, 0x1 ;  /* 0x000000102b2a7211 */ /* 0x000fe400078408ff */
[----:B------:R-:W-:-:S02]  /*4890*/  LEA.HI.X.SX32 R49, R67, R18, 0x1, P0 ;  /* 0x0000001243317211 */ /* 0x000fc400000f0eff */
[-C--:B------:R-:W-:Y:S02]  /*48a0*/  LEA.HI.X.SX32 R45, R69, R18.reuse, 0x1, P1 ;  /* 0x00000012452d7211 */ /* 0x080fe400008f0eff */
[----:B------:R-:W-:Y:S02]  /*48b0*/  LEA.HI.X.SX32 R43, R43, R18, 0x1, P2 ;  /* 0x000000122b2b7211 */ /* 0x000fe400010f0eff */
[-C--:B------:R-:W-:Y:S02]  /*48c0*/  LEA R64, P0, R19, R16.reuse, 0x1 ;  /* 0x0000001013407211 */ /* 0x080fe400078008ff */
[-C--:B------:R-:W-:Y:S02]  /*48d0*/  LEA R66, P1, R71, R16.reuse, 0x1 ;  /* 0x0000001047427211 */ /* 0x080fe400078208ff */
[-C--:B------:R-:W-:Y:S02]  /*48e0*/  LEA R68, P2, R73, R16.reuse, 0x1 ;  /* 0x0000001049447211 */ /* 0x080fe400078408ff */
[----:B------:R-:W-:-:S02]  /*48f0*/  LEA R16, P3, R17, R16, 0x1 ;  /* 0x0000001011107211 */ /* 0x000fc400078608ff */
[-C--:B------:R-:W-:Y:S02]  /*4900*/  LEA.HI.X.SX32 R65, R19, R18.reuse, 0x1, P0 ;  /* 0x0000001213417211 */ /* 0x080fe400000f0eff */
[-C--:B------:R-:W-:Y:S02]  /*4910*/  LEA.HI.X.SX32 R67, R71, R18.reuse, 0x1, P1 ;  /* 0x0000001247437211 */ /* 0x080fe400008f0eff */
[-C--:B------:R-:W-:Y:S02]  /*4920*/  LEA.HI.X.SX32 R69, R73, R18.reuse, 0x1, P2 ;  /* 0x0000001249457211 */ /* 0x080fe400010f0eff */
[----:B------:R-:W-:Y:S02]  /*4930*/  LEA.HI.X.SX32 R17, R17, R18, 0x1, P3 ;  /* 0x0000001211117211 */ /* 0x000fe400018f0eff */
[----:B------:R-:W-:Y:S02]  /*4940*/  PRMT R18, R5, 0x7632, R18 ;  /* 0x0000763205127816 */ /* 0x000fe40000000012 */
[----:B------:R-:W-:-:S02]  /*4950*/  PRMT R19, R6, 0x7632, R19 ;  /* 0x0000763206137816 */ /* 0x000fc40000000013 */
[----:B---3--:R-:W-:Y:S01]  /*4960*/  PRMT R21, R7, 0x7632, R21 ;  /* 0x0000763207157816 */ /* 0x008fe20000000015 */
[----:B------:R2:W-:Y:S01]  /*4970*/  STG.E.U16 desc[UR26][R32.64], R18 ;  /* 0x0000001220007986 */ /* 0x0005e2000c10151a */
[----:B----4-:R-:W-:Y:S02]  /*4980*/  PRMT R23, R8, 0x7632, R23 ;  /* 0x0000763208177816 */ /* 0x010fe40000000017 */
[----:B------:R-:W-:Y:S01]  /*4990*/  PRMT R4, R9, 0x7632, R4 ;  /* 0x0000763209047816 */ /* 0x000fe20000000004 */
[----:B------:R-:W-:Y:S01]  /*49a0*/  STG.E.U16 desc[UR26][R38.64], R6 ;  /* 0x0000000626007986 */ /* 0x000fe2000c10151a */
[----:B-----5:R-:W-:Y:S02]  /*49b0*/  PRMT R5, R11, 0x7632, R5 ;  /* 0x000076320b057816 */ /* 0x020fe40000000005 */
[----:B------:R-:W-:Y:S01]  /*49c0*/  ISETP.GE.U32.AND P0, PT, R2, 0x80, PT ;  /* 0x000000800200780c */ /* 0x000fe20003f06070 */
[----:B------:R-:W-:Y:S04]  /*49d0*/  STG.E.U16 desc[UR26][R34.64], R19 ;  /* 0x0000001322007986 */ /* 0x000fe8000c10151a */
[----:B------:R0:W-:Y:S01]  /*49e0*/  STG.E.U16 desc[UR26][R30.64], R7 ;  /* 0x000000071e007986 */ /* 0x0001e2000c10151a */
[----:B--2---:R-:W-:-:S03]  /*49f0*/  PRMT R33, R14, 0x7632, R33 ;  /* 0x000076320e217816 */ /* 0x004fc60000000021 */
[----:B------:R1:W-:Y:S04]  /*4a00*/  STG.E.U16 desc[UR26][R24.64], R21 ;  /* 0x0000001518007986 */ /* 0x0003e8000c10151a */
[----:B------:R2:W-:Y:S04]  /*4a10*/  STG.E.U16 desc[UR26][R28.64], R8 ;  /* 0x000000081c007986 */ /* 0x0005e8000c10151a */
[----:B------:R-:W-:Y:S01]  /*4a20*/  STG.E.U16 desc[UR26][R26.64], R23 ;  /* 0x000000171a007986 */ /* 0x000fe2000c10151a */
[----:B0-----:R-:W0:Y:S03]  /*4a30*/  LDC.64 R6, c[0x0][0x3a0] ;  /* 0x0000e800ff067b82 */ /* 0x001e260000000a00 */
[----:B------:R-:W-:Y:S01]  /*4a40*/  STG.E.U16 desc[UR26][R62.64], R9 ;  /* 0x000000093e007986 */ /* 0x000fe2000c10151a */
[----:B-1----:R-:W-:-:S02]  /*4a50*/  PRMT R24, R12, 0x7632, R24 ;  /* 0x000076320c187816 */ /* 0x002fc40000000018 */
[----:B------:R-:W-:Y:S01]  /*4a60*/  PRMT R21, R13, 0x7632, R21 ;  /* 0x000076320d157816 */ /* 0x000fe20000000015 */
[----:B------:R1:W-:Y:S01]  /*4a70*/  STG.E.U16 desc[UR26][R56.64], R4 ;  /* 0x0000000438007986 */ /* 0x0003e2000c10151a */
[----:B--2---:R-:W-:Y:S02]  /*4a80*/  PRMT R29, R10, 0x7632, R29 ;  /* 0x000076320a1d7816 */ /* 0x004fe4000000001d */
[----:B------:R-:W-:Y:S01]  /*4a90*/  PRMT R8, R15, 0x7632, R8 ;  /* 0x000076320f087816 */ /* 0x000fe20000000008 */
[----:B------:R-:W-:Y:S04]  /*4aa0*/  STG.E.U16 desc[UR26][R60.64], R10 ;  /* 0x0000000a3c007986 */ /* 0x000fe8000c10151a */
[----:B------:R-:W-:Y:S04]  /*4ab0*/  STG.E.U16 desc[UR26][R58.64], R29 ;  /* 0x0000001d3a007986 */ /* 0x000fe8000c10151a */
[----:B------:R-:W-:Y:S01]  /*4ac0*/  STG.E.U16 desc[UR26][R54.64], R11 ;  /* 0x0000000b36007986 */ /* 0x000fe2000c10151a */
[----:B-1----:R-:W-:Y:S01]  /*4ad0*/  IADD3 R4, PT, PT, R0, UR9, RZ ;  /* 0x0000000900047c10 */ /* 0x002fe2000fffe0ff */
[----:B------:R-:W-:-:S02]  /*4ae0*/  IMAD.HI R0, R37, 0x4, RZ ;  /* 0x0000000425007827 */ /* 0x000fc400078e02ff */
[----:B------:R1:W-:Y:S04]  /*4af0*/  STG.E.U16 desc[UR26][R46.64], R5 ;  /* 0x000000052e007986 */ /* 0x0003e8000c10151a */
[----:B------:R-:W-:Y:S04]  /*4b00*/  STG.E.U16 desc[UR26][R52.64], R12 ;  /* 0x0000000c34007986 */ /* 0x000fe8000c10151a */
[----:B------:R-:W-:Y:S04]  /*4b10*/  STG.E.U16 desc[UR26][R48.64], R24 ;  /* 0x0000001830007986 */ /* 0x000fe8000c10151a */
[----:B------:R-:W-:Y:S01]  /*4b20*/  STG.E.U16 desc[UR26][R44.64], R13 ;  /* 0x0000000d2c007986 */ /* 0x000fe2000c10151a */
[----:B-1----:R-:W-:Y:S01]  /*4b30*/  LOP3.LUT R5, R3, 0x1f0, RZ, 0xc0, !PT ;  /* 0x000001f003057812 */ /* 0x002fe200078ec0ff */
[----:B------:R-:W-:-:S02]  /*4b40*/  IMAD.SHL.U32 R3, R37, 0x4, RZ ;  /* 0x0000000425037824 */ /* 0x000fc400078e00ff */
[----:B------:R-:W-:Y:S03]  /*4b50*/  STG.E.U16 desc[UR26][R42.64], R21 ;  /* 0x000000152a007986 */ /* 0x000fe6000c10151a */
[----:B0-----:R-:W-:Y:S01]  /*4b60*/  IADD3 R2, P1, P2, R3, UR6, R6 ;  /* 0x0000000603027c10 */ /* 0x001fe2000fa3e006 */
[----:B------:R-:W-:Y:S03]  /*4b70*/  STG.E.U16 desc[UR26][R64.64], R14 ;  /* 0x0000000e40007986 */ /* 0x000fe6000c10151a */
[----:B------:R-:W-:Y:S01]  /*4b80*/  IADD3.X R3, PT, PT, R0, UR5, R7, P1, P2 ;  /* 0x0000000500037c10 */ /* 0x000fe20008fe4407 */
[----:B------:R-:W-:Y:S04]  /*4b90*/  STG.E.U16 desc[UR26][R66.64], R33 ;  /* 0x0000002142007986 */ /* 0x000fe8000c10151a */
[----:B------:R-:W-:Y:S04]  /*4ba0*/  STG.E.U16 desc[UR26][R68.64], R15 ;  /* 0x0000000f44007986 */ /* 0x000fe8000c10151a */
[----:B------:R-:W-:Y:S01]  /*4bb0*/  STG.E.U16 desc[UR26][R16.64], R8 ;  /* 0x0000000810007986 */ /* 0x000fe2000c10151a */
[----:B------:R-:W-:Y:S06]  /*4bc0*/  BAR.SYNC.DEFER_BLOCKING 0x0 ;  /* 0x0000000000007b1d */ /* 0x000fec0000010000 */
[----:B------:R-:W-:Y:S02]  /*4bd0*/  STSM.16.M88 [R4], R51 ;  /* 0x0000003304007844 */ /* 0x000fe40000000000 */
[----:B------:R-:W-:Y:S06]  /*4be0*/  BAR.SYNC.DEFER_BLOCKING 0x0 ;  /* 0x0000000000007b1d */ /* 0x000fec0000010000 */
[----:B------:R-:W0:Y:S04]  /*4bf0*/  LDSM.16.M88 R5, [R5+UR9] ;  /* 0x000000090505783b */ /* 0x000e280008000000 */
[----:B0-----:R0:W-:Y:S01]  /*4c00*/  @!P0 STG.E desc[UR26][R2.64], R5 ;  /* 0x0000000502008986 */ /* 0x0011e2000c10191a */
[----:B------:R-:W-:Y:S06]  /*4c10*/  BAR.SYNC.DEFER_BLOCKING 0x0 ;  /* 0x0000000000007b1d */ /* 0x000fec0000010000 */
[----:B------:R-:W-:Y:S05]  /*4c20*/  @P5 BRA `(.L_x_22) ;  /* 0x0000000000a05947 */ /* 0x000fea0003800000 */
[----:B------:R-:W1:Y:S01]  /*4c30*/  S2UR UR5, SR_CgaCtaId ;  /* 0x00000000000579c3 */ /* 0x000e620000008800 */
[----:B------:R-:W-:Y:S01]  /*4c40*/  NOP ;  /* 0x0000000000007918 */ /* 0x000fe20000000000 */
[----:B------:R-:W-:Y:S01]  /*4c50*/  UMOV UR4, 0x50 ;  /* 0x0000005000047882 */ /* 0x000fe20000000000 */
[----:B------:R-:W-:Y:S02]  /*4c60*/  IMAD.U32 R0, RZ, RZ, UR33 ;  /* 0x00000021ff007e24 */ /* 0x000fe4000f8e00ff */
[----:B0-----:R-:W-:Y:S02]  /*4c70*/  IMAD.MOV.U32 R3, RZ, RZ, 0xf ;  /* 0x0000000fff037424 */ /* 0x001fe400078e00ff */
[----:B------:R-:W-:Y:S01]  /*4c80*/  IMAD.MOV.U32 R7, RZ, RZ, 0x1 ;  /* 0x00000001ff077424 */ /* 0x000fe200078e00ff */
[----:B------:R-:W-:-:S04]  /*4c90*/  LOP3.LUT R0, R0, 0xffff, RZ, 0xc0, !PT ;  /* 0x0000ffff00007812 */ /* 0x000fc800078ec0ff */
[----:B------:R-:W-:-:S05]  /*4ca0*/  SHF.R.U32.HI R0, RZ, 0x5, R0 ;  /* 0x00000005ff007819 */ /* 0x000fca0000011600 */
[----:B------:R-:W-:Y:S01]  /*4cb0*/  VIADD R2, R0, 0x10 ;  /* 0x0000001000027836 */ /* 0x000fe20000000000 */
[----:B------:R-:W-:Y:S01]  /*4cc0*/  SHF.L.U32 R0, R3, R0, RZ ;  /* 0x0000000003007219 */ /* 0x000fe200000006ff */
[----:B-1----:R-:W-:-:S03]  /*4cd0*/  ULEA UR6, UR5, UR4, 0x18 ;  /* 0x0000000405067291 */ /* 0x002fc6000f8ec0ff */
[----:B------:R-:W-:-:S04]  /*4ce0*/  SHF.L.U32 R3, R7, R2, RZ ;  /* 0x0000000207037219 */ /* 0x000fc800000006ff */
[----:B------:R-:W-:Y:S02]  /*4cf0*/  LOP3.LUT R0, R3, R0, RZ, 0xfc, !PT ;  /* 0x0000000003007212 */ /* 0x000fe400078efcff */
[----:B------:R-:W0:Y:S02]  /*4d00*/  LDS R5, [UR6] ;  /* 0x00000006ff057984 */ /* 0x000e240008000800 */
[C---:B------:R-:W-:Y:S02]  /*4d10*/  LOP3.LUT R2, R0.reuse, 0xffff, RZ, 0xc0, !PT ;  /* 0x0000ffff00027812 */ /* 0x040fe400078ec0ff */
[----:B0-----:R-:W-:-:S04]  /*4d20*/  LOP3.LUT R3, R0, 0xffff, R5, 0x80, !PT ;  /* 0x0000ffff00037812 */ /* 0x001fc800078e8005 */
[----:B------:R-:W-:-:S13]  /*4d30*/  ISETP.NE.AND P0, PT, R3, R2, PT ;  /* 0x000000020300720c */ /* 0x000fda0003f05270 */
[----:B------:R-:W-:Y:S05]  /*4d40*/  @P0 BRA `(.L_x_23) ;  /* 0x0000000000500947 */ /* 0x000fea0003800000 */
[----:B------:R-:W-:Y:S02]  /*4d50*/  SHF.R.U32.HI R5, RZ, 0x10, R5 ;  /* 0x00000010ff057819 */ /* 0x000fe40000011605 */
[----:B------:R-:W-:-:S04]  /*4d60*/  SHF.R.U32.HI R2, RZ, 0x10, R0 ;  /* 0x00000010ff027819 */ /* 0x000fc80000011600 */
[----:B------:R-:W-:-:S04]  /*4d70*/  LOP3.LUT R5, R5, R2, RZ, 0xc0, !PT ;  /* 0x0000000205057212 */ /* 0x000fc800078ec0ff */
[----:B------:R-:W-:-:S13]  /*4d80*/  ISETP.NE.AND P0, PT, R5, R2, PT ;  /* 0x000000020500720c */ /* 0x000fda0003f05270 */
[----:B------:R-:W-:Y:S05]  /*4d90*/  @P0 BRA `(.L_x_24) ;  /* 0x0000000000300947 */ /* 0x000fea0003800000 */
[----:B------:R-:W-:Y:S01]  /*4da0*/  R2UR UR4, R0 ;  /* 0x00000000000472ca */ /* 0x000fe200000e0000 */
[----:B------:R-:W-:Y:S01]  /*4db0*/  VOTEU.ANY UR5, UPT, PT ;  /* 0x0000000000057886 */ /* 0x000fe200038e0100 */
[----:B------:R-:W0:Y:S01]  /*4dc0*/  S2R R0, SR_LANEID ;  /* 0x0000000000007919 */ /* 0x000e220000000000 */
[----:B------:R-:W-:-:S10]  /*4dd0*/  UFLO.U32 UR5, UR5 ;  /* 0x00000005000572bd */ /* 0x000fd400080e0000 */
[----:B------:R-:W-:-:S06]  /*4de0*/  ULOP3.LUT UR4, URZ, UR4, URZ, 0x33, !UPT ;  /* 0x00000004ff047292 */ /* 0x000fcc000f8e33ff */
[----:B------:R-:W-:-:S04]  /*4df0*/  MOV R2, UR4 ;  /* 0x0000000400027c02 */ /* 0x000fc80008000f00 */
[----:B------:R-:W1:Y:S02]  /*4e00*/  REDUX UR7, R2 ;  /* 0x00000000020773c4 */ /* 0x000e640000000000 */
[----:B------:R2:W-:Y:S01]  /*4e10*/  UTCATOMSWS.AND URZ, UR4 ;  /* 0x0000000400ff79e3 */ /* 0x0005e20008000000 */
[----:B0-----:R-:W-:Y:S01]  /*4e20*/  ISETP.EQ.U32.AND P0, PT, R0, UR5, PT ;  /* 0x0000000500007c0c */ /* 0x001fe2000bf02070 */
[----:B-1----:R-:W-:-:S12]  /*4e30*/  IMAD.U32 R0, RZ, RZ, UR7 ;  /* 0x00000007ff007e24 */ /* 0x002fd8000f8e00ff */
[----:B------:R2:W-:Y:S01]  /*4e40*/  @P0 ATOMS.AND RZ, [UR6], R0 ;  /* 0x00000000ffff098c */ /* 0x0005e2000a800006 */
[----:B------:R-:W-:Y:S05]  /*4e50*/  BRA `(.L_x_22) ;  /* 0x0000000000147947 */ /* 0x000fea0003800000 */
.L_x_24:
[----:B------:R-:W-:-:S07]  /*4e60*/  MOV R2, 0x4e80 ;  /* 0x00004e8000027802 */ /* 0x000fce0000000f00 */
[----:B------:R-:W-:Y:S05]  /*4e70*/  CALL.REL.NOINC `($__internal_0_$__cuda_sm10x_tcgen05_guardrail_trap_col_being_dealloced_not_returned_by_alloc) ;  /* 0x0000000000447944 */ /* 0x000fea0003c00000 */
[----:B------:R-:W-:Y:S05]  /*4e80*/  BRA `(.L_x_22) ;  /* 0x0000000000087947 */ /* 0x000fea0003800000 */
.L_x_23:
[----:B------:R-:W-:-:S07]  /*4e90*/  MOV R2, 0x4eb0 ;  /* 0x00004eb000027802 */ /* 0x000fce0000000f00 */
[----:B------:R-:W-:Y:S05]  /*4ea0*/  CALL.REL.NOINC `($__internal_2_$__cuda_sm10x_tcgen05_guardrail_trap_unallocated_columns_being_dealloced) ;  /* 0x0000000000507944 */ /* 0x000fea0003c00000 */
.L_x_22:
[----:B------:R-:W-:Y:S01]  /*4eb0*/  NOP ;  /* 0x0000000000007918 */ /* 0x000fe20000000000 */
[----:B--2---:R-:W-:Y:S05]  /*4ec0*/  EXIT ;  /* 0x000000000000794d */ /* 0x004fea0003800000 */
.L_x_8:
[----:B------:R-:W1:Y:S02]  /*4ed0*/  SYNCS.PHASECHK.TRANS64.TRYWAIT P2, [UR9+0x4800], RZ ;  /* 0x004800ffff0075a7 */ /* 0x000e640008041109 */
[----:B-1----:R-:W-:Y:S05]  /*4ee0*/  @!P2 BRA `(.L_x_8) ;  /* 0xfffffffc00f8a947 */ /* 0x002fea000383ffff */
[----:B------:R-:W-:Y:S05]  /*4ef0*/  BRA `(.L_x_7) ;  /* 0xffffffc800447947 */ /* 0x000fea000383ffff */
.L_x_17:
[----:B------:R-:W2:Y:S02]  /*4f00*/  SYNCS.PHASECHK.TRANS64.TRYWAIT P0, [UR9+0x5810], RZ ;  /* 0x005810ffff0075a7 */ /* 0x000ea40008001109 */
[----:B--2---:R-:W-:Y:S05]  /*4f10*/  @!P0 BRA `(.L_x_17) ;  /* 0xfffffffc00f88947 */ /* 0x004fea000383ffff */
[----:B------:R-:W-:Y:S05]  /*4f20*/  BRA `(.L_x_25) ;  /* 0xffffffd800a87947 */ /* 0x000fea000383ffff */
.L_x_18:
[----:B------:R-:W1:Y:S02]  /*4f30*/  SYNCS.PHASECHK.TRANS64.TRYWAIT P0, [UR32], R15 ;  /* 0x0000000fff0075a7 */ /* 0x000e640008001120 */
[----:B-1----:R-:W-:Y:S05]  /*4f40*/  @!P0 BRA `(.L_x_18) ;  /* 0xfffffffc00f88947 */ /* 0x002fea000383ffff */
[----:B------:R-:W-:Y:S05]  /*4f50*/  BRA `(.L_x_26) ;  /* 0xffffffe000387947 */ /* 0x000fea000383ffff */
.L_x_21:
[----:B------:R-:W0:Y:S02]  /*4f60*/  SYNCS.PHASECHK.TRANS64.TRYWAIT P0, [UR32], R3 ;  /* 0x00000003ff0075a7 */ /* 0x000e240008001120 */
[----:B0-----:R-:W-:Y:S05]  /*4f70*/  @!P0 BRA `(.L_x_21) ;  /* 0xfffffffc00f88947 */ /* 0x001fea000383ffff */
[----:B------:R-:W-:Y:S05]  /*4f80*/  BRA `(.L_x_27) ;  /* 0xffffffe400a07947 */ /* 0x000fea000383ffff */
        .weak           $__internal_0_$__cuda_sm10x_tcgen05_guardrail_trap_col_being_dealloced_not_returned_by_alloc
        .type           $__internal_0_$__cuda_sm10x_tcgen05_guardrail_trap_col_being_dealloced_not_returned_by_alloc,@function
        .size           $__internal_0_$__cuda_sm10x_tcgen05_guardrail_trap_col_being_dealloced_not_returned_by_alloc,($__internal_1_$__cuda_sm10x_tcgen05_guardrail_trap_phase_invalid_during_alloc - $__internal_0_$__cuda_sm10x_tcgen05_guardrail_trap_col_being_dealloced_not_returned_by_alloc)
$__internal_0_$__cuda_sm10x_tcgen05_guardrail_trap_col_being_dealloced_not_returned_by_alloc:
[----:B------:R-:W-:Y:S05]  /*4f90*/  BPT.TRAP 0x1 ;  /* 0x000000040000795c */ /* 0x000fea0000300000 */
[----:B------:R-:W-:-:S04]  /*4fa0*/  IMAD.MOV.U32 R3, RZ, RZ, 0x0 ;  /* 0x00000000ff037424 */ /* 0x000fc800078e00ff */
[----:B------:R-:W-:Y:S05]  /*4fb0*/  RET.REL.NODEC R2 `(attn_fwd) ;  /* 0xffffffb002107950 */ /* 0x000fea0003c3ffff */
        .weak           $__internal_1_$__cuda_sm10x_tcgen05_guardrail_trap_phase_invalid_during_alloc
        .type           $__internal_1_$__cuda_sm10x_tcgen05_guardrail_trap_phase_invalid_during_alloc,@function
        .size           $__internal_1_$__cuda_sm10x_tcgen05_guardrail_trap_phase_invalid_during_alloc,($__internal_2_$__cuda_sm10x_tcgen05_guardrail_trap_unallocated_columns_being_dealloced - $__internal_1_$__cuda_sm10x_tcgen05_guardrail_trap_phase_invalid_during_alloc)
$__internal_1_$__cuda_sm10x_tcgen05_guardrail_trap_phase_invalid_during_alloc:
[----:B------:R-:W-:Y:S05]  /*4fc0*/  BPT.TRAP 0x1 ;  /* 0x000000040000795c */ /* 0x000fea0000300000 */
[----:B------:R-:W-:-:S04]  /*4fd0*/  IMAD.MOV.U32 R3, RZ, RZ, 0x0 ;  /* 0x00000000ff037424 */ /* 0x000fc800078e00ff */
[----:B------:R-:W-:Y:S05]  /*4fe0*/  RET.REL.NODEC R2 `(attn_fwd) ;  /* 0xffffffb002047950 */ /* 0x000fea0003c3ffff */
        .weak           $__internal_2_$__cuda_sm10x_tcgen05_guardrail_trap_unallocated_columns_being_dealloced
        .type           $__internal_2_$__cuda_sm10x_tcgen05_guardrail_trap_unallocated_columns_being_dealloced,@function
        .size           $__internal_2_$__cuda_sm10x_tcgen05_guardrail_trap_unallocated_columns_being_dealloced,(.L_x_31 - $__internal_2_$__cuda_sm10x_tcgen05_guardrail_trap_unallocated_columns_being_dealloced)
$__internal_2_$__cuda_sm10x_tcgen05_guardrail_trap_unallocated_columns_being_dealloced:
[----:B------:R-:W-:Y:S05]  /*4ff0*/  BPT.TRAP 0x1 ;  /* 0x000000040000795c */ /* 0x000fea0000300000 */
[----:B------:R-:W-:-:S04]  /*5000*/  IMAD.MOV.U32 R3, RZ, RZ, 0x0 ;  /* 0x00000000ff037424 */ /* 0x000fc800078e00ff */
[----:B------:R-:W-:Y:S05]  /*5010*/  RET.REL.NODEC R2 `(attn_fwd) ;  /* 0xffffffac02f87950 */ /* 0x000fea0003c3ffff */
.L_x_28:
[----:B------:R-:W-:-:S00]  /*5020*/  BRA `(.L_x_28) ;  /* 0xfffffffc00fc7947 */ /* 0x000fc0000383ffff */
[----:B------:R-:W-:-:S00]  /*5030*/  NOP ;  /* 0x0000000000007918 */ /* 0x000fc00000000000 */
        /* <DEDUP_REMOVED lines=12> */
.L_x_31:


//--------------------- .nv.global.init           --------------------------
	.section	.nv.global.init,"aw",@progbits
.nv.global.init:
	.type		_$_str,@object
	.size		_$_str,(.L_3 - _$_str)
_$_str:
        /*0000*/ 	.byte	0x5f, 0x5f, 0x43, 0x55, 0x44, 0x41, 0x5f, 0x46, 0x54, 0x5a, 0x00
.L_3:


//--------------------- .nv.shared.attn_fwd       --------------------------
	.section	.nv.shared.attn_fwd,"aw",@nobits
	.sectionflags	@""
	.align	16
	.zero		1024


//--------------------- .nv.shared.reserved.0     --------------------------
	.section	.nv.shared.reserved.0,"aw",@nobits
	.align	8
	.weak		__nv_reservedSMEM_offset_0_alias
	.size		__nv_reservedSMEM_offset_0_alias, 0, 64
	.other		__nv_reservedSMEM_offset_0_alias,@"STO_CUDA_RESERVED_SHARED STV_DEFAULT"
__nv_reservedSMEM_offset_0_alias:
	.zero		0
.nv.shared.reserved.0:
	.zero		64
	.weak		__nv_reservedSMEM_allocation_phase
	.type		__nv_reservedSMEM_allocation_phase,@object
	.size		__nv_reservedSMEM_allocation_phase,(.L_0 - __nv_reservedSMEM_allocation_phase)
__nv_reservedSMEM_allocation_phase:
	.zero		1
.L_0:
	.zero		7
	.weak		__nv_reservedSMEM_devtool_atexit_pc
	.type		__nv_reservedSMEM_devtool_atexit_pc,@object
	.size		__nv_reservedSMEM_devtool_atexit_pc,(__nv_reservedSMEM_allocation_mask - __nv_reservedSMEM_devtool_atexit_pc)
__nv_reservedSMEM_devtool_atexit_pc:
	.zero		8
	.weak		__nv_reservedSMEM_allocation_mask
	.type		__nv_reservedSMEM_allocation_mask,@object
	.size		__nv_reservedSMEM_allocation_mask,(.L_2 - __nv_reservedSMEM_allocation_mask)
__nv_reservedSMEM_allocation_mask:
	.zero		4
.L_2:


//--------------------- .nv.constant0.attn_fwd    --------------------------
	.section	.nv.constant0.attn_fwd,"a",@progbits
	.sectionflags	@""
	.align	4
.nv.constant0.attn_fwd:
	.zero		1032


//--------------------- SYMBOLS --------------------------

	.type		.nv.reservedSmem.offset0,@object
	.size		.nv.reservedSmem.offset0,0x4
	.type		.nv.reservedSmem.cap,@object
	.size		.nv.reservedSmem.cap,0x4
